	.target	sm_100a

	.elftype	@"ET_EXEC"


//--------------------- .note.nv.tkinfo           --------------------------
	.section	.note.nv.tkinfo,"",@"SHT_NOTE"
	.sectionflags	@"SHF_NOTE_NV_TKINFO"
	.tkinfo
        /*0018*/ 	.word	0x00000002
        /*0030*/ 	.string	""
        /*0030*/ 	.string	"ptxas"
        /*0030*/ 	.string	"Cuda compilation tools, release 13.0, V13.0.88"
        /*0030*/ 	.string	"Build cuda_13.0.r13.0/compiler.36424714_0"
        /*0030*/ 	.string	"-arch sm_100a -m 64 "



//--------------------- .note.nv.cuinfo           --------------------------
	.section	.note.nv.cuinfo,"",@"SHT_NOTE"
	.sectionflags	@"SHF_NOTE_NV_CUINFO"
        /*0018*/ 	.short	0x0002
        /*001a*/ 	.short	0x0064
        /*001c*/ 	.short	0x0082
	.zero		2


//--------------------- .nv.info                  --------------------------
	.section	.nv.info,"",@"SHT_CUDA_INFO"
	.align	4


	//----- nvinfo : EIATTR_REGCOUNT
	.align		4
        /*0000*/ 	.byte	0x04, 0x2f
        /*0002*/ 	.short	(.L_19 - .L_18)
	.align		4
.L_18:
        /*0004*/ 	.word	index@(_ZN7cutlass13device_kernelINS_4conv6kernel13ConvUniversalINS1_16ConvProblemShapeILNS1_8OperatorE2ELi2EEENS1_10collective14CollectiveConvINS1_47MainloopSm100TmaUmmaWarpSpecializedImplicitGemmILS5_2ELi13ELi2ELi1ELi2EN4cute5tupleIJNSA_1CILi1EEESD_SD_EEEEENSB_IJNSC_ILi64EEENSB_IJSG_EEESH_EEENS_10bfloat16_tESJ_NSA_8TiledMMAINSA_8MMA_AtomIJNSA_20SM100_MMA_F16BF16_SSISJ_SJ_fLi64ELi64ELNSA_4UMMA5MajorE1ELSO_1ELNSN_7ScaleInE0ELSP_0EEEEEENSA_6LayoutISE_NSB_IJNSC_ILi0EEEST_ST_EEEEENSB_IJNSA_10UnderscoreESW_SW_EEEEENS7_6detail27Sm100ImplicitGemmTileTraitsINSA_13SM90_TMA_LOADENSA_14ComposedLayoutINSA_7SwizzleILi3ELi4ELi3EEENSA_18smem_ptr_flag_bitsILi16EEENSS_INSB_IJSG_NSC_ILi8EEEEEENSB_IJSD_SG_EEEEEEEvEENS10_INSA_20SM90_TMA_LOAD_IM2COLES1B_vEEEENS_8epilogue10collective18CollectiveEpilogueINS1G_23Sm100TmaWarpSpecializedILi3ELi2ELi16ELb1ELb0EEEJSI_NSB_IJNSS_ISG_SD_EENSS_INSC_ILi32EEESD_EEEEESJ_NSB_IJlNSB_IJSD_llEEEST_EEESJ_S1Q_NS1G_6fusion15FusionCallbacksIS1K_NS1R_17LinearCombinationISJ_fSJ_fLNS_15FloatRoundStyleE2EEESI_S1O_JEEENSA_5SM1004TMEM4LOAD26SM100_TMEM_LOAD_16dp256b4xES11_NS12_INS13_ILi2ELi4ELi3EEES16_NSS_INSB_IJS17_S1M_EEENSB_IJS1M_SD_EEEEEEENSA_17SM75_U32x4_LDSM_NENSA_14SM90_TMA_STOREES25_NSA_17SM90_U32x4_STSM_NENSA_39AutoVectorizingCopyWithAssumedAlignmentILi128EEEEEEvvEEEEvNT_6ParamsE)
        /*0008*/ 	.word	0x00000049


	//----- nvinfo : EIATTR_FRAME_SIZE
	.align		4
.L_19:
        /*000c*/ 	.byte	0x04, 0x11
        /*000e*/ 	.short	(.L_21 - .L_20)
	.align		4
.L_20:
        /*0010*/ 	.word	index@($__internal_2_$__cuda_sm10x_tcgen05_guardrail_trap_unallocated_columns_being_dealloced)
        /*0014*/ 	.word	0x00000008


	//----- nvinfo : EIATTR_FRAME_SIZE
	.align		4
.L_21:
        /*0018*/ 	.byte	0x04, 0x11
        /*001a*/ 	.short	(.L_23 - .L_22)
	.align		4
.L_22:
        /*001c*/ 	.word	index@($__internal_1_$__cuda_sm10x_tcgen05_guardrail_trap_phase_invalid_during_alloc)
        /*0020*/ 	.word	0x00000008


	//----- nvinfo : EIATTR_FRAME_SIZE
	.align		4
.L_23:
        /*0024*/ 	.byte	0x04, 0x11
        /*0026*/ 	.short	(.L_25 - .L_24)
	.align		4
.L_24:
        /*0028*/ 	.word	index@($__internal_0_$__cuda_sm10x_tcgen05_guardrail_trap_col_being_dealloced_not_returned_by_alloc)
        /*002c*/ 	.word	0x00000008


	//----- nvinfo : EIATTR_FRAME_SIZE
	.align		4
.L_25:
        /*0030*/ 	.byte	0x04, 0x11
        /*0032*/ 	.short	(.L_27 - .L_26)
	.align		4
.L_26:
        /*0034*/ 	.word	index@(_ZN7cutlass13device_kernelINS_4conv6kernel13ConvUniversalINS1_16ConvProblemShapeILNS1_8OperatorE2ELi2EEENS1_10collective14CollectiveConvINS1_47MainloopSm100TmaUmmaWarpSpecializedImplicitGemmILS5_2ELi13ELi2ELi1ELi2EN4cute5tupleIJNSA_1CILi1EEESD_SD_EEEEENSB_IJNSC_ILi64EEENSB_IJSG_EEESH_EEENS_10bfloat16_tESJ_NSA_8TiledMMAINSA_8MMA_AtomIJNSA_20SM100_MMA_F16BF16_SSISJ_SJ_fLi64ELi64ELNSA_4UMMA5MajorE1ELSO_1ELNSN_7ScaleInE0ELSP_0EEEEEENSA_6LayoutISE_NSB_IJNSC_ILi0EEEST_ST_EEEEENSB_IJNSA_10UnderscoreESW_SW_EEEEENS7_6detail27Sm100ImplicitGemmTileTraitsINSA_13SM90_TMA_LOADENSA_14ComposedLayoutINSA_7SwizzleILi3ELi4ELi3EEENSA_18smem_ptr_flag_bitsILi16EEENSS_INSB_IJSG_NSC_ILi8EEEEEENSB_IJSD_SG_EEEEEEEvEENS10_INSA_20SM90_TMA_LOAD_IM2COLES1B_vEEEENS_8epilogue10collective18CollectiveEpilogueINS1G_23Sm100TmaWarpSpecializedILi3ELi2ELi16ELb1ELb0EEEJSI_NSB_IJNSS_ISG_SD_EENSS_INSC_ILi32EEESD_EEEEESJ_NSB_IJlNSB_IJSD_llEEEST_EEESJ_S1Q_NS1G_6fusion15FusionCallbacksIS1K_NS1R_17LinearCombinationISJ_fSJ_fLNS_15FloatRoundStyleE2EEESI_S1O_JEEENSA_5SM1004TMEM4LOAD26SM100_TMEM_LOAD_16dp256b4xES11_NS12_INS13_ILi2ELi4ELi3EEES16_NSS_INSB_IJS17_S1M_EEENSB_IJS1M_SD_EEEEEEENSA_17SM75_U32x4_LDSM_NENSA_14SM90_TMA_STOREES25_NSA_17SM90_U32x4_STSM_NENSA_39AutoVectorizingCopyWithAssumedAlignmentILi128EEEEEEvvEEEEvNT_6ParamsE)
        /*0038*/ 	.word	0x00000008


	//----- nvinfo : EIATTR_MIN_STACK_SIZE
	.align		4
.L_27:
        /*003c*/ 	.byte	0x04, 0x12
        /*003e*/ 	.short	(.L_29 - .L_28)
	.align		4
.L_28:
        /*0040*/ 	.word	index@(_ZN7cutlass13device_kernelINS_4conv6kernel13ConvUniversalINS1_16ConvProblemShapeILNS1_8OperatorE2ELi2EEENS1_10collective14CollectiveConvINS1_47MainloopSm100TmaUmmaWarpSpecializedImplicitGemmILS5_2ELi13ELi2ELi1ELi2EN4cute5tupleIJNSA_1CILi1EEESD_SD_EEEEENSB_IJNSC_ILi64EEENSB_IJSG_EEESH_EEENS_10bfloat16_tESJ_NSA_8TiledMMAINSA_8MMA_AtomIJNSA_20SM100_MMA_F16BF16_SSISJ_SJ_fLi64ELi64ELNSA_4UMMA5MajorE1ELSO_1ELNSN_7ScaleInE0ELSP_0EEEEEENSA_6LayoutISE_NSB_IJNSC_ILi0EEEST_ST_EEEEENSB_IJNSA_10UnderscoreESW_SW_EEEEENS7_6detail27Sm100ImplicitGemmTileTraitsINSA_13SM90_TMA_LOADENSA_14ComposedLayoutINSA_7SwizzleILi3ELi4ELi3EEENSA_18smem_ptr_flag_bitsILi16EEENSS_INSB_IJSG_NSC_ILi8EEEEEENSB_IJSD_SG_EEEEEEEvEENS10_INSA_20SM90_TMA_LOAD_IM2COLES1B_vEEEENS_8epilogue10collective18CollectiveEpilogueINS1G_23Sm100TmaWarpSpecializedILi3ELi2ELi16ELb1ELb0EEEJSI_NSB_IJNSS_ISG_SD_EENSS_INSC_ILi32EEESD_EEEEESJ_NSB_IJlNSB_IJSD_llEEEST_EEESJ_S1Q_NS1G_6fusion15FusionCallbacksIS1K_NS1R_17LinearCombinationISJ_fSJ_fLNS_15FloatRoundStyleE2EEESI_S1O_JEEENSA_5SM1004TMEM4LOAD26SM100_TMEM_LOAD_16dp256b4xES11_NS12_INS13_ILi2ELi4ELi3EEES16_NSS_INSB_IJS17_S1M_EEENSB_IJS1M_SD_EEEEEEENSA_17SM75_U32x4_LDSM_NENSA_14SM90_TMA_STOREES25_NSA_17SM90_U32x4_STSM_NENSA_39AutoVectorizingCopyWithAssumedAlignmentILi128EEEEEEvvEEEEvNT_6ParamsE)
        /*0044*/ 	.word	0x00000008
.L_29:


//--------------------- .nv.compat                --------------------------
	.section	.nv.compat,"",@"SHT_CUDA_COMPAT_INFO"
	.align	4
        /*0000*/ 	.byte	0x02, 0x09, 0x01, 0x00, 0x02, 0x02, 0x02, 0x00, 0x02, 0x05, 0x05, 0x00, 0x03, 0x07, 0x01, 0x01
        /*0010*/ 	.byte	0x02, 0x03, 0x01, 0x00, 0x02, 0x06, 0x01, 0x00, 0x04, 0x0b, 0x08, 0x00, 0x09, 0x00, 0x00, 0x00
        /*0020*/ 	.byte	0x00, 0x00, 0x00, 0x00


//--------------------- .nv.info._ZN7cutlass13device_kernelINS_4conv6kernel13ConvUniversalINS1_16ConvProblemShapeILNS1_8OperatorE2ELi2EEENS1_10collective14CollectiveConvINS1_47MainloopSm100TmaUmmaWarpSpecializedImplicitGemmILS5_2ELi13ELi2ELi1ELi2EN4cute5tupleIJNSA_1CILi1EEESD_SD_EEEEENSB_IJNSC_ILi64EEENSB_IJSG_EEESH_EEENS_10bfloat16_tESJ_NSA_8TiledMMAINSA_8MMA_AtomIJNSA_20SM100_MMA_F16BF16_SSISJ_SJ_fLi64ELi64ELNSA_4UMMA5MajorE1ELSO_1ELNSN_7ScaleInE0ELSP_0EEEEEENSA_6LayoutISE_NSB_IJNSC_ILi0EEEST_ST_EEEEENSB_IJNSA_10UnderscoreESW_SW_EEEEENS7_6detail27Sm100ImplicitGemmTileTraitsINSA_13SM90_TMA_LOADENSA_14ComposedLayoutINSA_7SwizzleILi3ELi4ELi3EEENSA_18smem_ptr_flag_bitsILi16EEENSS_INSB_IJSG_NSC_ILi8EEEEEENSB_IJSD_SG_EEEEEEEvEENS10_INSA_20SM90_TMA_LOAD_IM2COLES1B_vEEEENS_8epilogue10collective18CollectiveEpilogueINS1G_23Sm100TmaWarpSpecializedILi3ELi2ELi16ELb1ELb0EEEJSI_NSB_IJNSS_ISG_SD_EENSS_INSC_ILi32EEESD_EEEEESJ_NSB_IJlNSB_IJSD_llEEEST_EEESJ_S1Q_NS1G_6fusion15FusionCallbacksIS1K_NS1R_17LinearCombinationISJ_fSJ_fLNS_15FloatRoundStyleE2EEESI_S1O_JEEENSA_5SM1004TMEM4LOAD26SM100_TMEM_LOAD_16dp256b4xES11_NS12_INS13_ILi2ELi4ELi3EEES16_NSS_INSB_IJS17_S1M_EEENSB_IJS1M_SD_EEEEEEENSA_17SM75_U32x4_LDSM_NENSA_14SM90_TMA_STOREES25_NSA_17SM90_U32x4_STSM_NENSA_39AutoVectorizingCopyWithAssumedAlignmentILi128EEEEEEvvEEEEvNT_6ParamsE --------------------------
	.section	.nv.info._ZN7cutlass13device_kernelINS_4conv6kernel13ConvUniversalINS1_16ConvProblemShapeILNS1_8OperatorE2ELi2EEENS1_10collective14CollectiveConvINS1_47MainloopSm100TmaUmmaWarpSpecializedImplicitGemmILS5_2ELi13ELi2ELi1ELi2EN4cute5tupleIJNSA_1CILi1EEESD_SD_EEEEENSB_IJNSC_ILi64EEENSB_IJSG_EEESH_EEENS_10bfloat16_tESJ_NSA_8TiledMMAINSA_8MMA_AtomIJNSA_20SM100_MMA_F16BF16_SSISJ_SJ_fLi64ELi64ELNSA_4UMMA5MajorE1ELSO_1ELNSN_7ScaleInE0ELSP_0EEEEEENSA_6LayoutISE_NSB_IJNSC_ILi0EEEST_ST_EEEEENSB_IJNSA_10UnderscoreESW_SW_EEEEENS7_6detail27Sm100ImplicitGemmTileTraitsINSA_13SM90_TMA_LOADENSA_14ComposedLayoutINSA_7SwizzleILi3ELi4ELi3EEENSA_18smem_ptr_flag_bitsILi16EEENSS_INSB_IJSG_NSC_ILi8EEEEEENSB_IJSD_SG_EEEEEEEvEENS10_INSA_20SM90_TMA_LOAD_IM2COLES1B_vEEEENS_8epilogue10collective18CollectiveEpilogueINS1G_23Sm100TmaWarpSpecializedILi3ELi2ELi16ELb1ELb0EEEJSI_NSB_IJNSS_ISG_SD_EENSS_INSC_ILi32EEESD_EEEEESJ_NSB_IJlNSB_IJSD_llEEEST_EEESJ_S1Q_NS1G_6fusion15FusionCallbacksIS1K_NS1R_17LinearCombinationISJ_fSJ_fLNS_15FloatRoundStyleE2EEESI_S1O_JEEENSA_5SM1004TMEM4LOAD26SM100_TMEM_LOAD_16dp256b4xES11_NS12_INS13_ILi2ELi4ELi3EEES16_NSS_INSB_IJS17_S1M_EEENSB_IJS1M_SD_EEEEEEENSA_17SM75_U32x4_LDSM_NENSA_14SM90_TMA_STOREES25_NSA_17SM90_U32x4_STSM_NENSA_39AutoVectorizingCopyWithAssumedAlignmentILi128EEEEEEvvEEEEvNT_6ParamsE,"",@"SHT_CUDA_INFO"
	.sectionflags	@""
	.align	4


	//----- nvinfo : EIATTR_CUDA_API_VERSION
	.align		4
        /*0000*/ 	.byte	0x04, 0x37
        /*0002*/ 	.short	(.L_31 - .L_30)
.L_30:
        /*0004*/ 	.word	0x00000082


	//----- nvinfo : EIATTR_KPARAM_INFO
	.align		4
.L_31:
        /*0008*/ 	.byte	0x04, 0x17
        /*000a*/ 	.short	(.L_33 - .L_32)
.L_32:
        /*000c*/ 	.word	0x00000000
        /*0010*/ 	.short	0x0000
        /*0012*/ 	.short	0x0000
        /*0014*/ 	.byte	0x00, 0xf0, 0x01, 0x20


	//----- nvinfo : EIATTR_AT_ENTRY_FRAGMENTS
	.align		4
.L_33:
        /*0018*/ 	.byte	0x04, 0x4f
        /*001a*/ 	.short	(.L_35 - .L_34)


	//   ....[0]....
.L_34:
        /*001c*/ 	.word	0x00000006


	//----- nvinfo : EIATTR_RESERVED_SMEM_USED
	.align		4
.L_35:
        /*0020*/ 	.byte	0x01, 0x41
	.zero		2


	//----- nvinfo : EIATTR_SPARSE_MMA_MASK
	.align		4
        /*0024*/ 	.byte	0x03, 0x50
        /*0026*/ 	.short	0x0000


	//----- nvinfo : EIATTR_TCGEN05_1CTA_USED
	.align		4
        /*0028*/ 	.byte	0x01, 0x51
	.zero		2


	//----- nvinfo : EIATTR_MAXREG_COUNT
	.align		4
        /*002c*/ 	.byte	0x03, 0x1b
        /*002e*/ 	.short	0x00ff


	//----- nvinfo : EIATTR_NUM_BARRIERS
	.align		4
        /*0030*/ 	.byte	0x02, 0x4c
        /*0032*/ 	.byte	0x07
	.zero		1


	//----- nvinfo : EIATTR_EXTERNS
	.align		4
        /*0034*/ 	.byte	0x04, 0x0f
        /*0036*/ 	.short	(.L_37 - .L_36)


	//   ....[0]....
	.align		4
.L_36:
        /*0038*/ 	.word	index@(__assertfail)


	//----- nvinfo : EIATTR_MERCURY_ISA_VERSION
	.align		4
.L_37:
        /*003c*/ 	.byte	0x03, 0x5f
        /*003e*/ 	.short	0x0101


	//----- nvinfo : EIATTR_INT_WARP_WIDE_INSTR_OFFSETS
	.align		4
        /*0040*/ 	.byte	0x04, 0x31
        /*0042*/ 	.short	(.L_39 - .L_38)


	//   ....[0]....
.L_38:
        /*0044*/ 	.word	0x00004250


	//   ....[1]....
        /*0048*/ 	.word	0x00004270


	//   ....[2]....
        /*004c*/ 	.word	0x000042a0


	//   ....[3]....
        /*0050*/ 	.word	0x00005220


	//   ....[4]....
        /*0054*/ 	.word	0x00005330


	//   ....[5]....
        /*0058*/ 	.word	0x00005460


	//   ....[6]....
        /*005c*/ 	.word	0x00005550


	//----- nvinfo : EIATTR_COOP_GROUP_MASK_REGIDS
	.align		4
.L_39:
        /*0060*/ 	.byte	0x04, 0x29
        /*0062*/ 	.short	(.L_41 - .L_40)


	//   ....[0]....
.L_40:
        /*0064*/ 	.word	0xffffffff


	//   ....[1]....
        /*0068*/ 	.word	0xffffffff


	//   ....[2]....
        /*006c*/ 	.word	0xffffffff


	//   ....[3]....
        /*0070*/ 	.word	0xffffffff


	//   ....[4]....
        /*0074*/ 	.word	0xffffffff


	//   ....[5]....
        /*0078*/ 	.word	0xffffffff


	//   ....[6]....
        /*007c*/ 	.word	0xffffffff


	//   ....[7]....
        /*0080*/ 	.word	0xffffffff


	//   ....[8]....
        /*0084*/ 	.word	0xffffffff


	//   ....[9]....
        /*0088*/ 	.word	0xffffffff


	//   ....[10]....
        /*008c*/ 	.word	0xffffffff


	//   ....[11]....
        /*0090*/ 	.word	0xffffffff


	//----- nvinfo : EIATTR_COOP_GROUP_INSTR_OFFSETS
	.align		4
.L_41:
        /*0094*/ 	.byte	0x04, 0x28
        /*0096*/ 	.short	(.L_43 - .L_42)


	//   ....[0]....
.L_42:
        /*0098*/ 	.word	0x00000090


	//   ....[1]....
        /*009c*/ 	.word	0x00000520


	//   ....[2]....
        /*00a0*/ 	.word	0x000007e0


	//   ....[3]....
        /*00a4*/ 	.word	0x00000960


	//   ....[4]....
        /*00a8*/ 	.word	0x00000a60


	//   ....[5]....
        /*00ac*/ 	.word	0x00000bb0


	//   ....[6]....
        /*00b0*/ 	.word	0x000023d0


	//   ....[7]....
        /*00b4*/ 	.word	0x000035c0


	//   ....[8]....
        /*00b8*/ 	.word	0x000037d0


	//   ....[9]....
        /*00bc*/ 	.word	0x00003800


	//   ....[10]....
        /*00c0*/ 	.word	0x00004130


	//   ....[11]....
        /*00c4*/ 	.word	0x00004370


	//----- nvinfo : EIATTR_VRC_CTA_INIT_COUNT
	.align		4
.L_43:
        /*00c8*/ 	.byte	0x02, 0x4a
        /*00ca*/ 	.byte	0x80
	.zero		1


	//----- nvinfo : EIATTR_SYSCALL_OFFSETS
	.align		4
        /*00cc*/ 	.byte	0x04, 0x46
        /*00ce*/ 	.short	(.L_45 - .L_44)


	//   ....[0]....
.L_44:
        /*00d0*/ 	.word	0x000066b0


	//   ....[1]....
        /*00d4*/ 	.word	0x000067a0


	//   ....[2]....
        /*00d8*/ 	.word	0x00006ee0


	//   ....[3]....
        /*00dc*/ 	.word	0x00007850


	//----- nvinfo : EIATTR_MBARRIER_INSTR_OFFSETS
	.align		4
.L_45:
        /*00e0*/ 	.byte	0x04, 0x39
        /*00e2*/ 	.short	(.L_47 - .L_46)


	//   ....[0]....
.L_46:
        /*00e4*/ 	.word	0x00000620
        /*00e8*/ 	.word	0x000000ff
        /*00ec*/ 	.word	0x00000000
        /*00f0*/ 	.short	0x0100
        /*00f2*/ 	.byte	0x04
	.zero		1


	//   ....[1]....
        /*00f4*/ 	.word	0x00000630
        /*00f8*/ 	.word	0x000000ff
        /*00fc*/ 	.word	0x00000068
        /*0100*/ 	.short	0x0100
        /*0102*/ 	.byte	0x04
	.zero		1


	//   ....[2]....
        /*0104*/ 	.word	0x00000640
        /*0108*/ 	.word	0x000000ff
        /*010c*/ 	.word	0x00000008
        /*0110*/ 	.short	0x0100
        /*0112*/ 	.byte	0x04
	.zero		1


	//   ....[3]....
        /*0114*/ 	.word	0x00000650
        /*0118*/ 	.word	0x000000ff
        /*011c*/ 	.word	0x00000070
        /*0120*/ 	.short	0x0100
        /*0122*/ 	.byte	0x04
	.zero		1


	//   ....[4]....
        /*0124*/ 	.word	0x00000660
        /*0128*/ 	.word	0x000000ff
        /*012c*/ 	.word	0x00000010
        /*0130*/ 	.short	0x0100
        /*0132*/ 	.byte	0x04
	.zero		1


	//   ....[5]....
        /*0134*/ 	.word	0x00000670
        /*0138*/ 	.word	0x000000ff
        /*013c*/ 	.word	0x00000078
        /*0140*/ 	.short	0x0100
        /*0142*/ 	.byte	0x04
	.zero		1


	//   ....[6]....
        /*0144*/ 	.word	0x00000680
        /*0148*/ 	.word	0x000000ff
        /*014c*/ 	.word	0x00000018
        /*0150*/ 	.short	0x0100
        /*0152*/ 	.byte	0x04
	.zero		1


	//   ....[7]....
        /*0154*/ 	.word	0x00000690
        /*0158*/ 	.word	0x000000ff
        /*015c*/ 	.word	0x00000080
        /*0160*/ 	.short	0x0100
        /*0162*/ 	.byte	0x04
	.zero		1


	//   ....[8]....
        /*0164*/ 	.word	0x000006a0
        /*0168*/ 	.word	0x000000ff
        /*016c*/ 	.word	0x00000020
        /*0170*/ 	.short	0x0100
        /*0172*/ 	.byte	0x04
	.zero		1


	//   ....[9]....
        /*0174*/ 	.word	0x000006b0
        /*0178*/ 	.word	0x000000ff
        /*017c*/ 	.word	0x00000088
        /*0180*/ 	.short	0x0100
        /*0182*/ 	.byte	0x04
	.zero		1


	//   ....[10]....
        /*0184*/ 	.word	0x000006c0
        /*0188*/ 	.word	0x000000ff
        /*018c*/ 	.word	0x00000028
        /*0190*/ 	.short	0x0100
        /*0192*/ 	.byte	0x04
	.zero		1


	//   ....[11]....
        /*0194*/ 	.word	0x000006d0
        /*0198*/ 	.word	0x000000ff
        /*019c*/ 	.word	0x00000090
        /*01a0*/ 	.short	0x0100
        /*01a2*/ 	.byte	0x04
	.zero		1


	//   ....[12]....
        /*01a4*/ 	.word	0x000006e0
        /*01a8*/ 	.word	0x000000ff
        /*01ac*/ 	.word	0x00000030
        /*01b0*/ 	.short	0x0100
        /*01b2*/ 	.byte	0x04
	.zero		1


	//   ....[13]....
        /*01b4*/ 	.word	0x000006f0
        /*01b8*/ 	.word	0x000000ff
        /*01bc*/ 	.word	0x00000098
        /*01c0*/ 	.short	0x0100
        /*01c2*/ 	.byte	0x04
	.zero		1


	//   ....[14]....
        /*01c4*/ 	.word	0x00000700
        /*01c8*/ 	.word	0x000000ff
        /*01cc*/ 	.word	0x00000038
        /*01d0*/ 	.short	0x0100
        /*01d2*/ 	.byte	0x04
	.zero		1


	//   ....[15]....
        /*01d4*/ 	.word	0x00000710
        /*01d8*/ 	.word	0x000000ff
        /*01dc*/ 	.word	0x000000a0
        /*01e0*/ 	.short	0x0100
        /*01e2*/ 	.byte	0x04
	.zero		1


	//   ....[16]....
        /*01e4*/ 	.word	0x00000720
        /*01e8*/ 	.word	0x000000ff
        /*01ec*/ 	.word	0x00000040
        /*01f0*/ 	.short	0x0100
        /*01f2*/ 	.byte	0x04
	.zero		1


	//   ....[17]....
        /*01f4*/ 	.word	0x00000730
        /*01f8*/ 	.word	0x000000ff
        /*01fc*/ 	.word	0x000000a8
        /*0200*/ 	.short	0x0100
        /*0202*/ 	.byte	0x04
	.zero		1


	//   ....[18]....
        /*0204*/ 	.word	0x00000740
        /*0208*/ 	.word	0x000000ff
        /*020c*/ 	.word	0x00000048
        /*0210*/ 	.short	0x0100
        /*0212*/ 	.byte	0x04
	.zero		1


	//   ....[19]....
        /*0214*/ 	.word	0x00000750
        /*0218*/ 	.word	0x000000ff
        /*021c*/ 	.word	0x000000b0
        /*0220*/ 	.short	0x0100
        /*0222*/ 	.byte	0x04
	.zero		1


	//   ....[20]....
        /*0224*/ 	.word	0x00000760
        /*0228*/ 	.word	0x000000ff
        /*022c*/ 	.word	0x00000050
        /*0230*/ 	.short	0x0100
        /*0232*/ 	.byte	0x04
	.zero		1


	//   ....[21]....
        /*0234*/ 	.word	0x00000770
        /*0238*/ 	.word	0x000000ff
        /*023c*/ 	.word	0x000000b8
        /*0240*/ 	.short	0x0100
        /*0242*/ 	.byte	0x04
	.zero		1


	//   ....[22]....
        /*0244*/ 	.word	0x00000780
        /*0248*/ 	.word	0x000000ff
        /*024c*/ 	.word	0x00000058
        /*0250*/ 	.short	0x0100
        /*0252*/ 	.byte	0x04
	.zero		1


	//   ....[23]....
        /*0254*/ 	.word	0x00000790
        /*0258*/ 	.word	0x000000ff
        /*025c*/ 	.word	0x000000c0
        /*0260*/ 	.short	0x0100
        /*0262*/ 	.byte	0x04
	.zero		1


	//   ....[24]....
        /*0264*/ 	.word	0x000007a0
        /*0268*/ 	.word	0x000000ff
        /*026c*/ 	.word	0x00000060
        /*0270*/ 	.short	0x0100
        /*0272*/ 	.byte	0x04
	.zero		1


	//   ....[25]....
        /*0274*/ 	.word	0x000007b0
        /*0278*/ 	.word	0x000000ff
        /*027c*/ 	.word	0x000000c8
        /*0280*/ 	.short	0x0100
        /*0282*/ 	.byte	0x04
	.zero		1


	//   ....[26]....
        /*0284*/ 	.word	0x000008f0
        /*0288*/ 	.word	0x000000ff
        /*028c*/ 	.word	0x000000d0
        /*0290*/ 	.short	0x0100
        /*0292*/ 	.byte	0x04
	.zero		1


	//   ....[27]....
        /*0294*/ 	.word	0x00000900
        /*0298*/ 	.word	0x000000ff
        /*029c*/ 	.word	0x000000e8
        /*02a0*/ 	.short	0x0100
        /*02a2*/ 	.byte	0x04
	.zero		1


	//   ....[28]....
        /*02a4*/ 	.word	0x00000910
        /*02a8*/ 	.word	0x000000ff
        /*02ac*/ 	.word	0x000000d8
        /*02b0*/ 	.short	0x0100
        /*02b2*/ 	.byte	0x04
	.zero		1


	//   ....[29]....
        /*02b4*/ 	.word	0x00000920
        /*02b8*/ 	.word	0x000000ff
        /*02bc*/ 	.word	0x000000f0
        /*02c0*/ 	.short	0x0100
        /*02c2*/ 	.byte	0x04
	.zero		1


	//   ....[30]....
        /*02c4*/ 	.word	0x00000930
        /*02c8*/ 	.word	0x000000ff
        /*02cc*/ 	.word	0x000000e0
        /*02d0*/ 	.short	0x0100
        /*02d2*/ 	.byte	0x04
	.zero		1


	//   ....[31]....
        /*02d4*/ 	.word	0x00000940
        /*02d8*/ 	.word	0x000000ff
        /*02dc*/ 	.word	0x000000f8
        /*02e0*/ 	.short	0x0100
        /*02e2*/ 	.byte	0x04
	.zero		1


	//   ....[32]....
        /*02e4*/ 	.word	0x00000a30
        /*02e8*/ 	.word	0x000000ff
        /*02ec*/ 	.word	0x00000100
        /*02f0*/ 	.short	0x0100
        /*02f2*/ 	.byte	0x06
	.zero		1


	//   ....[33]....
        /*02f4*/ 	.word	0x00000a40
        /*02f8*/ 	.word	0x000000ff
        /*02fc*/ 	.word	0x00000108
        /*0300*/ 	.short	0x0100
        /*0302*/ 	.byte	0x06
	.zero		1


	//   ....[34]....
        /*0304*/ 	.word	0x00000b80
        /*0308*/ 	.word	0x000000ff
        /*030c*/ 	.word	0x00000110
        /*0310*/ 	.short	0x0100
        /*0312*/ 	.byte	0x06
	.zero		1


	//   ....[35]....
        /*0314*/ 	.word	0x00000b90
        /*0318*/ 	.word	0x000000ff
        /*031c*/ 	.word	0x00000118
        /*0320*/ 	.short	0x0100
        /*0322*/ 	.byte	0x06
	.zero		1


	//   ....[36]....
        /*0324*/ 	.word	0x00000ce0
        /*0328*/ 	.word	0x000000ff
        /*032c*/ 	.word	0x00000120
        /*0330*/ 	.short	0x0100
        /*0332*/ 	.byte	0x04
	.zero		1


	//   ....[37]....
        /*0334*/ 	.word	0x00000cf0
        /*0338*/ 	.word	0x000000ff
        /*033c*/ 	.word	0x00000130
        /*0340*/ 	.short	0x0100
        /*0342*/ 	.byte	0x04
	.zero		1


	//   ....[38]....
        /*0344*/ 	.word	0x00000d00
        /*0348*/ 	.word	0x000000ff
        /*034c*/ 	.word	0x00000128
        /*0350*/ 	.short	0x0100
        /*0352*/ 	.byte	0x04
	.zero		1


	//   ....[39]....
        /*0354*/ 	.word	0x00000d10
        /*0358*/ 	.word	0x000000ff
        /*035c*/ 	.word	0x00000138
        /*0360*/ 	.short	0x0100
        /*0362*/ 	.byte	0x04
	.zero		1


	//   ....[40]....
        /*0364*/ 	.word	0x000018c0
        /*0368*/ 	.word	0x000000ff
        /*036c*/ 	.word	0x00000068
        /*0370*/ 	.short	0x010a
        /*0372*/ 	.byte	0x07
	.zero		1


	//   ....[41]....
        /*0374*/ 	.word	0x00001bf0
        /*0378*/ 	.word	0x000000ff
        /*037c*/ 	.word	0x00000068
        /*0380*/ 	.short	0x010a
        /*0382*/ 	.byte	0x21
	.zero		1


	//   ....[42]....
        /*0384*/ 	.word	0x00001d60
        /*0388*/ 	.word	0x000000ff
        /*038c*/ 	.word	0x00000068
        /*0390*/ 	.short	0x010a
        /*0392*/ 	.byte	0x08
	.zero		1


	//   ....[43]....
        /*0394*/ 	.word	0x00001f30
        /*0398*/ 	.word	0x000000ff
        /*039c*/ 	.word	0x00000108
        /*03a0*/ 	.short	0x0101
        /*03a2*/ 	.byte	0x24
	.zero		1


	//   ....[44]....
        /*03a4*/ 	.word	0x00001f60
        /*03a8*/ 	.word	0x000000ff
        /*03ac*/ 	.word	0x00000068
        /*03b0*/ 	.short	0x010a
        /*03b2*/ 	.byte	0x04
	.zero		1


	//   ....[45]....
        /*03b4*/ 	.word	0x000020a0
        /*03b8*/ 	.word	0x000000ff
        /*03bc*/ 	.word	0x00000068
        /*03c0*/ 	.short	0x010a
        /*03c2*/ 	.byte	0x19
	.zero		1


	//   ....[46]....
        /*03c4*/ 	.word	0x00002210
        /*03c8*/ 	.word	0x000000ff
        /*03cc*/ 	.word	0x00000068
        /*03d0*/ 	.short	0x010a
        /*03d2*/ 	.byte	0x08
	.zero		1


	//   ....[47]....
        /*03d4*/ 	.word	0x000023e0
        /*03d8*/ 	.word	0x000000ff
        /*03dc*/ 	.word	0x00000110
        /*03e0*/ 	.short	0x010a
        /*03e2*/ 	.byte	0x24
	.zero		1


	//   ....[48]....
        /*03e4*/ 	.word	0x000024a0
        /*03e8*/ 	.word	0x000000ff
        /*03ec*/ 	.word	0x00000000
        /*03f0*/ 	.short	0x0101
        /*03f2*/ 	.byte	0x04
	.zero		1


	//   ....[49]....
        /*03f4*/ 	.word	0x00002a90
        /*03f8*/ 	.word	0x000000ff
        /*03fc*/ 	.word	0x00000000
        /*0400*/ 	.short	0x010a
        /*0402*/ 	.byte	0x04
	.zero		1


	//   ....[50]....
        /*0404*/ 	.word	0x00002b30
        /*0408*/ 	.word	0x000000ff
        /*040c*/ 	.word	0x00000000
        /*0410*/ 	.short	0x010a
        /*0412*/ 	.byte	0x05
	.zero		1


	//   ....[51]....
        /*0414*/ 	.word	0x00002bd0
        /*0418*/ 	.word	0x000000ff
        /*041c*/ 	.word	0x00000000
        /*0420*/ 	.short	0x010a
        /*0422*/ 	.byte	0x05
	.zero		1


	//   ....[52]....
        /*0424*/ 	.word	0x00002c70
        /*0428*/ 	.word	0x000000ff
        /*042c*/ 	.word	0x00000000
        /*0430*/ 	.short	0x010a
        /*0432*/ 	.byte	0x05
	.zero		1


	//   ....[53]....
        /*0434*/ 	.word	0x00002d10
        /*0438*/ 	.word	0x000000ff
        /*043c*/ 	.word	0x00000000
        /*0440*/ 	.short	0x010a
        /*0442*/ 	.byte	0x05
	.zero		1


	//   ....[54]....
        /*0444*/ 	.word	0x00002db0
        /*0448*/ 	.word	0x000000ff
        /*044c*/ 	.word	0x00000000
        /*0450*/ 	.short	0x010a
        /*0452*/ 	.byte	0x05
	.zero		1


	//   ....[55]....
        /*0454*/ 	.word	0x00002e50
        /*0458*/ 	.word	0x000000ff
        /*045c*/ 	.word	0x00000000
        /*0460*/ 	.short	0x010a
        /*0462*/ 	.byte	0x05
	.zero		1


	//   ....[56]....
        /*0464*/ 	.word	0x00002ef0
        /*0468*/ 	.word	0x000000ff
        /*046c*/ 	.word	0x00000000
        /*0470*/ 	.short	0x010a
        /*0472*/ 	.byte	0x05
	.zero		1


	//   ....[57]....
        /*0474*/ 	.word	0x00002f90
        /*0478*/ 	.word	0x000000ff
        /*047c*/ 	.word	0x00000000
        /*0480*/ 	.short	0x010a
        /*0482*/ 	.byte	0x05
	.zero		1


	//   ....[58]....
        /*0484*/ 	.word	0x00003030
        /*0488*/ 	.word	0x000000ff
        /*048c*/ 	.word	0x00000000
        /*0490*/ 	.short	0x010a
        /*0492*/ 	.byte	0x05
	.zero		1


	//   ....[59]....
        /*0494*/ 	.word	0x000030d0
        /*0498*/ 	.word	0x000000ff
        /*049c*/ 	.word	0x00000000
        /*04a0*/ 	.short	0x010a
        /*04a2*/ 	.byte	0x05
	.zero		1


	//   ....[60]....
        /*04a4*/ 	.word	0x00003170
        /*04a8*/ 	.word	0x000000ff
        /*04ac*/ 	.word	0x00000000
        /*04b0*/ 	.short	0x010a
        /*04b2*/ 	.byte	0x05
	.zero		1


	//   ....[61]....
        /*04b4*/ 	.word	0x00003220
        /*04b8*/ 	.word	0x00000000
        /*04bc*/ 	.word	0x00000000
        /*04c0*/ 	.short	0x010a
        /*04c2*/ 	.byte	0xff
	.zero		1


	//   ....[62]....
        /*04c4*/ 	.word	0x00003370
        /*04c8*/ 	.word	0x000000ff
        /*04cc*/ 	.word	0x00000118
        /*04d0*/ 	.short	0x010a
        /*04d2*/ 	.byte	0x04
	.zero		1


	//   ....[63]....
        /*04d4*/ 	.word	0x00003410
        /*04d8*/ 	.word	0x000000ff
        /*04dc*/ 	.word	0x00000110
        /*04e0*/ 	.short	0x010a
        /*04e2*/ 	.byte	0x04
	.zero		1


	//   ....[64]....
        /*04e4*/ 	.word	0x000034b0
        /*04e8*/ 	.word	0x000000ff
        /*04ec*/ 	.word	0x00000000
        /*04f0*/ 	.short	0x0101
        /*04f2*/ 	.byte	0x05
	.zero		1


	//   ....[65]....
        /*04f4*/ 	.word	0x000034f0
        /*04f8*/ 	.word	0x000000ff
        /*04fc*/ 	.word	0x00000118
        /*0500*/ 	.short	0x0106
        /*0502*/ 	.byte	0x04
	.zero		1


	//   ....[66]....
        /*0504*/ 	.word	0x00003530
        /*0508*/ 	.word	0x00000000
        /*050c*/ 	.word	0x00000118
        /*0510*/ 	.short	0x010a
        /*0512*/ 	.byte	0xff
	.zero		1


	//   ....[67]....
        /*0514*/ 	.word	0x00003a70
        /*0518*/ 	.word	0x000000ff
        /*051c*/ 	.word	0x00000110
        /*0520*/ 	.short	0x010a
        /*0522*/ 	.byte	0x15
	.zero		1


	//   ....[68]....
        /*0524*/ 	.word	0x00003b20
        /*0528*/ 	.word	0x000000ff
        /*052c*/ 	.word	0x00000000
        /*0530*/ 	.short	0x0101
        /*0532*/ 	.byte	0x23
	.zero		1


	//   ....[69]....
        /*0534*/ 	.word	0x00003b30
        /*0538*/ 	.word	0x000000ff
        /*053c*/ 	.word	0x00000130
        /*0540*/ 	.short	0x010a
        /*0542*/ 	.byte	0x19
	.zero		1


	//   ....[70]....
        /*0544*/ 	.word	0x00003bf0
        /*0548*/ 	.word	0x000000ff
        /*054c*/ 	.word	0x00000000
        /*0550*/ 	.short	0x010a
        /*0552*/ 	.byte	0x04
	.zero		1


	//   ....[71]....
        /*0554*/ 	.word	0x00003c50
        /*0558*/ 	.word	0x000000ff
        /*055c*/ 	.word	0x00000000
        /*0560*/ 	.short	0x010a
        /*0562*/ 	.byte	0x11
	.zero		1


	//   ....[72]....
        /*0564*/ 	.word	0x00003da0
        /*0568*/ 	.word	0x000000ff
        /*056c*/ 	.word	0x00000000
        /*0570*/ 	.short	0x010a
        /*0572*/ 	.byte	0x04
	.zero		1


	//   ....[73]....
        /*0574*/ 	.word	0x00004080
        /*0578*/ 	.word	0x000000ff
        /*057c*/ 	.word	0x00000000
        /*0580*/ 	.short	0x010a
        /*0582*/ 	.byte	0x04
	.zero		1


	//   ....[74]....
        /*0584*/ 	.word	0x00004110
        /*0588*/ 	.word	0x000000ff
        /*058c*/ 	.word	0x00000000
        /*0590*/ 	.short	0x010a
        /*0592*/ 	.byte	0x04
	.zero		1


	//   ....[75]....
        /*0594*/ 	.word	0x00004780
        /*0598*/ 	.word	0x000000ff
        /*059c*/ 	.word	0x00000110
        /*05a0*/ 	.short	0x010a
        /*05a2*/ 	.byte	0x16
	.zero		1


	//   ....[76]....
        /*05a4*/ 	.word	0x00004810
        /*05a8*/ 	.word	0x000000ff
        /*05ac*/ 	.word	0x00000000
        /*05b0*/ 	.short	0x0101
        /*05b2*/ 	.byte	0x23
	.zero		1


	//   ....[77]....
        /*05b4*/ 	.word	0x00004d20
        /*05b8*/ 	.word	0x000000ff
        /*05bc*/ 	.word	0x00000108
        /*05c0*/ 	.short	0x010a
        /*05c2*/ 	.byte	0x16
	.zero		1


	//   ....[78]....
        /*05c4*/ 	.word	0x000051f0
        /*05c8*/ 	.word	0x000000ff
        /*05cc*/ 	.word	0x000000e8
        /*05d0*/ 	.short	0x010a
        /*05d2*/ 	.byte	0x04
	.zero		1


	//   ....[79]....
        /*05d4*/ 	.word	0x000053d0
        /*05d8*/ 	.word	0x000000ff
        /*05dc*/ 	.word	0x000000d0
        /*05e0*/ 	.short	0x010b
        /*05e2*/ 	.byte	0x04
	.zero		1


	//   ....[80]....
        /*05e4*/ 	.word	0x000053e0
        /*05e8*/ 	.word	0x000000ff
        /*05ec*/ 	.word	0x00000000
        /*05f0*/ 	.short	0x0101
        /*05f2*/ 	.byte	0x07
	.zero		1


	//   ....[81]....
        /*05f4*/ 	.word	0x000053f0
        /*05f8*/ 	.word	0x000000ff
        /*05fc*/ 	.word	0x000000e8
        /*0600*/ 	.short	0x010a
        /*0602*/ 	.byte	0x05
	.zero		1


	//   ....[82]....
        /*0604*/ 	.word	0x00005600
        /*0608*/ 	.word	0x000000ff
        /*060c*/ 	.word	0x000000d0
        /*0610*/ 	.short	0x010b
        /*0612*/ 	.byte	0x05
	.zero		1


	//   ....[83]....
        /*0614*/ 	.word	0x00005610
        /*0618*/ 	.word	0x000000ff
        /*061c*/ 	.word	0x00000000
        /*0620*/ 	.short	0x0101
        /*0622*/ 	.byte	0x04
	.zero		1


	//   ....[84]....
        /*0624*/ 	.word	0x00005660
        /*0628*/ 	.word	0x000000ff
        /*062c*/ 	.word	0x00000000
        /*0630*/ 	.short	0x010a
        /*0632*/ 	.byte	0x04
	.zero		1


	//   ....[85]....
        /*0634*/ 	.word	0x00005730
        /*0638*/ 	.word	0x00000002
        /*063c*/ 	.word	0x00000000
        /*0640*/ 	.short	0x010a
        /*0642*/ 	.byte	0xff
	.zero		1


	//   ....[86]....
        /*0644*/ 	.word	0x000057a0
        /*0648*/ 	.word	0x00000004
        /*064c*/ 	.word	0x00000000
        /*0650*/ 	.short	0x010a
        /*0652*/ 	.byte	0xff
	.zero		1


	//   ....[87]....
        /*0654*/ 	.word	0x00005b70
        /*0658*/ 	.word	0x000000ff
        /*065c*/ 	.word	0x00000110
        /*0660*/ 	.short	0x010a
        /*0662*/ 	.byte	0x30
	.zero		1


	//   ....[88]....
        /*0664*/ 	.word	0x00005c40
        /*0668*/ 	.word	0x000000ff
        /*066c*/ 	.word	0x00000000
        /*0670*/ 	.short	0x0101
        /*0672*/ 	.byte	0x04
	.zero		1


	//   ....[89]....
        /*0674*/ 	.word	0x00006b80
        /*0678*/ 	.word	0x00000000
        /*067c*/ 	.word	0x000000d0
        /*0680*/ 	.short	0x010a
        /*0682*/ 	.byte	0xff
	.zero		1


	//   ....[90]....
        /*0684*/ 	.word	0x00006ba0
        /*0688*/ 	.word	0x0000001b
        /*068c*/ 	.word	0x00000120
        /*0690*/ 	.short	0x010a
        /*0692*/ 	.byte	0xff
	.zero		1


	//   ....[91]....
        /*0694*/ 	.word	0x00006c30
        /*0698*/ 	.word	0x00000000
        /*069c*/ 	.word	0x000000d0
        /*06a0*/ 	.short	0x010a
        /*06a2*/ 	.byte	0xff
	.zero		1


	//   ....[92]....
        /*06a4*/ 	.word	0x00006dc0
        /*06a8*/ 	.word	0x0000001b
        /*06ac*/ 	.word	0x00000120
        /*06b0*/ 	.short	0x010a
        /*06b2*/ 	.byte	0xff
	.zero		1


	//   ....[93]....
        /*06b4*/ 	.word	0x00007590
        /*06b8*/ 	.word	0x00000000
        /*06bc*/ 	.word	0x00000000
        /*06c0*/ 	.short	0x0101
        /*06c2*/ 	.byte	0xff
	.zero		1


	//   ....[94]....
        /*06c4*/ 	.word	0x000075e0
        /*06c8*/ 	.word	0x00000003
        /*06cc*/ 	.word	0x000000d0
        /*06d0*/ 	.short	0x010a
        /*06d2*/ 	.byte	0xff
	.zero		1


	//   ....[95]....
        /*06d4*/ 	.word	0x00007690
        /*06d8*/ 	.word	0x00000003
        /*06dc*/ 	.word	0x000000d0
        /*06e0*/ 	.short	0x010a
        /*06e2*/ 	.byte	0xff
	.zero		1


	//   ....[96]....
        /*06e4*/ 	.word	0x00007c40
        /*06e8*/ 	.word	0x000000ff
        /*06ec*/ 	.word	0x00000000
        /*06f0*/ 	.short	0x0101
        /*06f2*/ 	.byte	0x04
	.zero		1


	//   ....[97]....
        /*06f4*/ 	.word	0x00007f80
        /*06f8*/ 	.word	0x00000000
        /*06fc*/ 	.word	0x00000000
        /*0700*/ 	.short	0x0101
        /*0702*/ 	.byte	0xff
	.zero		1


	//   ....[98]....
        /*0704*/ 	.word	0x00008220
        /*0708*/ 	.word	0x000000ff
        /*070c*/ 	.word	0x00000000
        /*0710*/ 	.short	0x0101
        /*0712*/ 	.byte	0x04
	.zero		1


	//   ....[99]....
        /*0714*/ 	.word	0x00008250
        /*0718*/ 	.word	0x00000000
        /*071c*/ 	.word	0x00000068
        /*0720*/ 	.short	0x010a
        /*0722*/ 	.byte	0xff
	.zero		1


	//   ....[100]....
        /*0724*/ 	.word	0x000082b0
        /*0728*/ 	.word	0x00000000
        /*072c*/ 	.word	0x00000068
        /*0730*/ 	.short	0x010a
        /*0732*/ 	.byte	0xff
	.zero		1


	//   ....[101]....
        /*0734*/ 	.word	0x00008310
        /*0738*/ 	.word	0x00000000
        /*073c*/ 	.word	0x00000110
        /*0740*/ 	.short	0x010a
        /*0742*/ 	.byte	0xff
	.zero		1


	//   ....[102]....
        /*0744*/ 	.word	0x00008370
        /*0748*/ 	.word	0x00000000
        /*074c*/ 	.word	0x00000000
        /*0750*/ 	.short	0x010a
        /*0752*/ 	.byte	0xff
	.zero		1


	//   ....[103]....
        /*0754*/ 	.word	0x000083d0
        /*0758*/ 	.word	0x00000000
        /*075c*/ 	.word	0x00000000
        /*0760*/ 	.short	0x010a
        /*0762*/ 	.byte	0xff
	.zero		1


	//   ....[104]....
        /*0764*/ 	.word	0x00008430
        /*0768*/ 	.word	0x00000000
        /*076c*/ 	.word	0x00000000
        /*0770*/ 	.short	0x010a
        /*0772*/ 	.byte	0xff
	.zero		1


	//   ....[105]....
        /*0774*/ 	.word	0x00008490
        /*0778*/ 	.word	0x00000000
        /*077c*/ 	.word	0x00000000
        /*0780*/ 	.short	0x010a
        /*0782*/ 	.byte	0xff
	.zero		1


	//   ....[106]....
        /*0784*/ 	.word	0x000084f0
        /*0788*/ 	.word	0x00000000
        /*078c*/ 	.word	0x00000000
        /*0790*/ 	.short	0x010a
        /*0792*/ 	.byte	0xff
	.zero		1


	//   ....[107]....
        /*0794*/ 	.word	0x00008550
        /*0798*/ 	.word	0x00000000
        /*079c*/ 	.word	0x00000000
        /*07a0*/ 	.short	0x010a
        /*07a2*/ 	.byte	0xff
	.zero		1


	//   ....[108]....
        /*07a4*/ 	.word	0x000085b0
        /*07a8*/ 	.word	0x00000000
        /*07ac*/ 	.word	0x00000000
        /*07b0*/ 	.short	0x010a
        /*07b2*/ 	.byte	0xff
	.zero		1


	//   ....[109]....
        /*07b4*/ 	.word	0x00008610
        /*07b8*/ 	.word	0x00000000
        /*07bc*/ 	.word	0x00000000
        /*07c0*/ 	.short	0x010a
        /*07c2*/ 	.byte	0xff
	.zero		1


	//   ....[110]....
        /*07c4*/ 	.word	0x00008670
        /*07c8*/ 	.word	0x00000000
        /*07cc*/ 	.word	0x00000000
        /*07d0*/ 	.short	0x010a
        /*07d2*/ 	.byte	0xff
	.zero		1


	//   ....[111]....
        /*07d4*/ 	.word	0x000086d0
        /*07d8*/ 	.word	0x00000000
        /*07dc*/ 	.word	0x00000000
        /*07e0*/ 	.short	0x010a
        /*07e2*/ 	.byte	0xff
	.zero		1


	//   ....[112]....
        /*07e4*/ 	.word	0x00008730
        /*07e8*/ 	.word	0x00000000
        /*07ec*/ 	.word	0x00000000
        /*07f0*/ 	.short	0x010a
        /*07f2*/ 	.byte	0xff
	.zero		1


	//   ....[113]....
        /*07f4*/ 	.word	0x00008790
        /*07f8*/ 	.word	0x00000000
        /*07fc*/ 	.word	0x00000000
        /*0800*/ 	.short	0x010a
        /*0802*/ 	.byte	0xff
	.zero		1


	//   ....[114]....
        /*0804*/ 	.word	0x000087f0
        /*0808*/ 	.word	0x00000004
        /*080c*/ 	.word	0x00000118
        /*0810*/ 	.short	0x010a
        /*0812*/ 	.byte	0xff
	.zero		1


	//   ....[115]....
        /*0814*/ 	.word	0x00008850
        /*0818*/ 	.word	0x00000004
        /*081c*/ 	.word	0x00000110
        /*0820*/ 	.short	0x010a
        /*0822*/ 	.byte	0xff
	.zero		1


	//   ....[116]....
        /*0824*/ 	.word	0x000088b0
        /*0828*/ 	.word	0x00000000
        /*082c*/ 	.word	0x00000110
        /*0830*/ 	.short	0x010a
        /*0832*/ 	.byte	0xff
	.zero		1


	//   ....[117]....
        /*0834*/ 	.word	0x00008910
        /*0838*/ 	.word	0x00000000
        /*083c*/ 	.word	0x00000130
        /*0840*/ 	.short	0x010a
        /*0842*/ 	.byte	0xff
	.zero		1


	//   ....[118]....
        /*0844*/ 	.word	0x00008970
        /*0848*/ 	.word	0x00000000
        /*084c*/ 	.word	0x00000000
        /*0850*/ 	.short	0x010a
        /*0852*/ 	.byte	0xff
	.zero		1


	//   ....[119]....
        /*0854*/ 	.word	0x000089d0
        /*0858*/ 	.word	0x00000000
        /*085c*/ 	.word	0x00000000
        /*0860*/ 	.short	0x010a
        /*0862*/ 	.byte	0xff
	.zero		1


	//   ....[120]....
        /*0864*/ 	.word	0x00008a30
        /*0868*/ 	.word	0x00000000
        /*086c*/ 	.word	0x00000000
        /*0870*/ 	.short	0x010a
        /*0872*/ 	.byte	0xff
	.zero		1


	//   ....[121]....
        /*0874*/ 	.word	0x00008a90
        /*0878*/ 	.word	0x00000000
        /*087c*/ 	.word	0x00000110
        /*0880*/ 	.short	0x010a
        /*0882*/ 	.byte	0xff
	.zero		1


	//   ....[122]....
        /*0884*/ 	.word	0x00008af0
        /*0888*/ 	.word	0x00000009
        /*088c*/ 	.word	0x00000108
        /*0890*/ 	.short	0x010a
        /*0892*/ 	.byte	0xff
	.zero		1


	//   ....[123]....
        /*0894*/ 	.word	0x00008b50
        /*0898*/ 	.word	0x00000000
        /*089c*/ 	.word	0x000000e8
        /*08a0*/ 	.short	0x010a
        /*08a2*/ 	.byte	0xff
	.zero		1


	//   ....[124]....
        /*08a4*/ 	.word	0x00008bb0
        /*08a8*/ 	.word	0x00000000
        /*08ac*/ 	.word	0x000000e8
        /*08b0*/ 	.short	0x010a
        /*08b2*/ 	.byte	0xff
	.zero		1


	//   ....[125]....
        /*08b4*/ 	.word	0x00008c10
        /*08b8*/ 	.word	0x00000000
        /*08bc*/ 	.word	0x00000000
        /*08c0*/ 	.short	0x010a
        /*08c2*/ 	.byte	0xff
	.zero		1


	//   ....[126]....
        /*08c4*/ 	.word	0x00008c60
        /*08c8*/ 	.word	0x00000002
        /*08cc*/ 	.word	0x00000000
        /*08d0*/ 	.short	0x010a
        /*08d2*/ 	.byte	0xff
	.zero		1


	//   ....[127]....
        /*08d4*/ 	.word	0x00008cc0
        /*08d8*/ 	.word	0x00000000
        /*08dc*/ 	.word	0x00000110
        /*08e0*/ 	.short	0x010a
        /*08e2*/ 	.byte	0xff
	.zero		1


	//   ....[128]....
        /*08e4*/ 	.word	0x00008d10
        /*08e8*/ 	.word	0x00000000
        /*08ec*/ 	.word	0x000000d0
        /*08f0*/ 	.short	0x010a
        /*08f2*/ 	.byte	0xff
	.zero		1


	//   ....[129]....
        /*08f4*/ 	.word	0x00008d60
        /*08f8*/ 	.word	0x0000001b
        /*08fc*/ 	.word	0x00000120
        /*0900*/ 	.short	0x010a
        /*0902*/ 	.byte	0xff
	.zero		1


	//   ....[130]....
        /*0904*/ 	.word	0x00008db0
        /*0908*/ 	.word	0x00000003
        /*090c*/ 	.word	0x000000d0
        /*0910*/ 	.short	0x010a
        /*0912*/ 	.byte	0xff
	.zero		1


	//----- nvinfo : EIATTR_NUM_MBARRIERS
	.align		4
.L_47:
        /*0914*/ 	.byte	0x03, 0x38
        /*0916*/ 	.short	0x0028


	//----- nvinfo : EIATTR_EXIT_INSTR_OFFSETS
	.align		4
        /*0918*/ 	.byte	0x04, 0x1c
        /*091a*/ 	.short	(.L_49 - .L_48)


	//   ....[0]....
.L_48:
        /*091c*/ 	.word	0x00003250


	//   ....[1]....
        /*0920*/ 	.word	0x00003500


	//   ....[2]....
        /*0924*/ 	.word	0x00003560


	//   ....[3]....
        /*0928*/ 	.word	0x00004380


	//   ....[4]....
        /*092c*/ 	.word	0x000057d0


	//   ....[5]....
        /*0930*/ 	.word	0x00005810


	//   ....[6]....
        /*0934*/ 	.word	0x00008100


	//   ....[7]....
        /*0938*/ 	.word	0x00008180


	//   ....[8]....
        /*093c*/ 	.word	0x000081b0


	//   ....[9]....
        /*0940*/ 	.word	0x00008230


	//----- nvinfo : EIATTR_MAX_THREADS
	.align		4
.L_49:
        /*0944*/ 	.byte	0x04, 0x05
        /*0946*/ 	.short	(.L_51 - .L_50)
.L_50:
        /*0948*/ 	.word	0x00000100
        /*094c*/ 	.word	0x00000001
        /*0950*/ 	.word	0x00000001


	//----- nvinfo : EIATTR_CRS_STACK_SIZE
	.align		4
.L_51:
        /*0954*/ 	.byte	0x04, 0x1e
        /*0956*/ 	.short	(.L_53 - .L_52)
.L_52:
        /*0958*/ 	.word	0x00000000


	//----- nvinfo : EIATTR_CBANK_PARAM_SIZE
	.align		4
.L_53:
        /*095c*/ 	.byte	0x03, 0x19
        /*095e*/ 	.short	0x0800


	//----- nvinfo : EIATTR_PARAM_CBANK
	.align		4
        /*0960*/ 	.byte	0x04, 0x0a
        /*0962*/ 	.short	(.L_55 - .L_54)
	.align		4
.L_54:
        /*0964*/ 	.word	index@(.nv.constant0._ZN7cutlass13device_kernelINS_4conv6kernel13ConvUniversalINS1_16ConvProblemShapeILNS1_8OperatorE2ELi2EEENS1_10collective14CollectiveConvINS1_47MainloopSm100TmaUmmaWarpSpecializedImplicitGemmILS5_2ELi13ELi2ELi1ELi2EN4cute5tupleIJNSA_1CILi1EEESD_SD_EEEEENSB_IJNSC_ILi64EEENSB_IJSG_EEESH_EEENS_10bfloat16_tESJ_NSA_8TiledMMAINSA_8MMA_AtomIJNSA_20SM100_MMA_F16BF16_SSISJ_SJ_fLi64ELi64ELNSA_4UMMA5MajorE1ELSO_1ELNSN_7ScaleInE0ELSP_0EEEEEENSA_6LayoutISE_NSB_IJNSC_ILi0EEEST_ST_EEEEENSB_IJNSA_10UnderscoreESW_SW_EEEEENS7_6detail27Sm100ImplicitGemmTileTraitsINSA_13SM90_TMA_LOADENSA_14ComposedLayoutINSA_7SwizzleILi3ELi4ELi3EEENSA_18smem_ptr_flag_bitsILi16EEENSS_INSB_IJSG_NSC_ILi8EEEEEENSB_IJSD_SG_EEEEEEEvEENS10_INSA_20SM90_TMA_LOAD_IM2COLES1B_vEEEENS_8epilogue10collective18CollectiveEpilogueINS1G_23Sm100TmaWarpSpecializedILi3ELi2ELi16ELb1ELb0EEEJSI_NSB_IJNSS_ISG_SD_EENSS_INSC_ILi32EEESD_EEEEESJ_NSB_IJlNSB_IJSD_llEEEST_EEESJ_S1Q_NS1G_6fusion15FusionCallbacksIS1K_NS1R_17LinearCombinationISJ_fSJ_fLNS_15FloatRoundStyleE2EEESI_S1O_JEEENSA_5SM1004TMEM4LOAD26SM100_TMEM_LOAD_16dp256b4xES11_NS12_INS13_ILi2ELi4ELi3EEES16_NSS_INSB_IJS17_S1M_EEENSB_IJS1M_SD_EEEEEEENSA_17SM75_U32x4_LDSM_NENSA_14SM90_TMA_STOREES25_NSA_17SM90_U32x4_STSM_NENSA_39AutoVectorizingCopyWithAssumedAlignmentILi128EEEEEEvvEEEEvNT_6ParamsE)
        /*0968*/ 	.short	0x0380
        /*096a*/ 	.short	0x0800


	//----- nvinfo : EIATTR_SW_WAR
	.align		4
.L_55:
        /*096c*/ 	.byte	0x04, 0x36
        /*096e*/ 	.short	(.L_57 - .L_56)
.L_56:
        /*0970*/ 	.word	0x00000008
.L_57:


//--------------------- .nv.callgraph             --------------------------
	.section	.nv.callgraph,"",@"SHT_CUDA_CALLGRAPH"
	.align	4
	.sectionentsize	8
	.align		4
        /*0000*/ 	.word	0x00000000
	.align		4
        /*0004*/ 	.word	0xffffffff
	.align		4
        /*0008*/ 	.word	index@(_ZN7cutlass13device_kernelINS_4conv6kernel13ConvUniversalINS1_16ConvProblemShapeILNS1_8OperatorE2ELi2EEENS1_10collective14CollectiveConvINS1_47MainloopSm100TmaUmmaWarpSpecializedImplicitGemmILS5_2ELi13ELi2ELi1ELi2EN4cute5tupleIJNSA_1CILi1EEESD_SD_EEEEENSB_IJNSC_ILi64EEENSB_IJSG_EEESH_EEENS_10bfloat16_tESJ_NSA_8TiledMMAINSA_8MMA_AtomIJNSA_20SM100_MMA_F16BF16_SSISJ_SJ_fLi64ELi64ELNSA_4UMMA5MajorE1ELSO_1ELNSN_7ScaleInE0ELSP_0EEEEEENSA_6LayoutISE_NSB_IJNSC_ILi0EEEST_ST_EEEEENSB_IJNSA_10UnderscoreESW_SW_EEEEENS7_6detail27Sm100ImplicitGemmTileTraitsINSA_13SM90_TMA_LOADENSA_14ComposedLayoutINSA_7SwizzleILi3ELi4ELi3EEENSA_18smem_ptr_flag_bitsILi16EEENSS_INSB_IJSG_NSC_ILi8EEEEEENSB_IJSD_SG_EEEEEEEvEENS10_INSA_20SM90_TMA_LOAD_IM2COLES1B_vEEEENS_8epilogue10collective18CollectiveEpilogueINS1G_23Sm100TmaWarpSpecializedILi3ELi2ELi16ELb1ELb0EEEJSI_NSB_IJNSS_ISG_SD_EENSS_INSC_ILi32EEESD_EEEEESJ_NSB_IJlNSB_IJSD_llEEEST_EEESJ_S1Q_NS1G_6fusion15FusionCallbacksIS1K_NS1R_17LinearCombinationISJ_fSJ_fLNS_15FloatRoundStyleE2EEESI_S1O_JEEENSA_5SM1004TMEM4LOAD26SM100_TMEM_LOAD_16dp256b4xES11_NS12_INS13_ILi2ELi4ELi3EEES16_NSS_INSB_IJS17_S1M_EEENSB_IJS1M_SD_EEEEEEENSA_17SM75_U32x4_LDSM_NENSA_14SM90_TMA_STOREES25_NSA_17SM90_U32x4_STSM_NENSA_39AutoVectorizingCopyWithAssumedAlignmentILi128EEEEEEvvEEEEvNT_6ParamsE)
	.align		4
        /*000c*/ 	.word	index@(__assertfail)
	.align		4
        /*0010*/ 	.word	0x00000000
	.align		4
        /*0014*/ 	.word	0xfffffffe
	.align		4
        /*0018*/ 	.word	0x00000000
	.align		4
        /*001c*/ 	.word	0xfffffffd
	.align		4
        /*0020*/ 	.word	0x00000000
	.align		4
        /*0024*/ 	.word	0xfffffffc


//--------------------- .nv.constant4             --------------------------
	.section	.nv.constant4,"a",@progbits
	.align	8
	.align		8
.nv.constant4:
        /*0000*/ 	.dword	__assertfail
	.align		8
        /*0008*/ 	.dword	__unnamed_1
	.align		8
        /*0010*/ 	.dword	__unnamed_2
	.align		8
        /*0018*/ 	.dword	_ZN39_INTERNAL_79e807bb_4_k_cu_afbfb3b2_31924cuda3std3__45__cpo5beginE
	.align		8
        /*0020*/ 	.dword	_ZN39_INTERNAL_79e807bb_4_k_cu_afbfb3b2_31924cuda3std3__45__cpo3endE
	.align		8
        /*0028*/ 	.dword	_ZN39_INTERNAL_79e807bb_4_k_cu_afbfb3b2_31924cuda3std3__45__cpo6cbeginE
	.align		8
        /*0030*/ 	.dword	_ZN39_INTERNAL_79e807bb_4_k_cu_afbfb3b2_31924cuda3std3__45__cpo4cendE
	.align		8
        /*0038*/ 	.dword	_ZN39_INTERNAL_79e807bb_4_k_cu_afbfb3b2_31924cuda3std3__441_GLOBAL__N__79e807bb_4_k_cu_afbfb3b2_31926ignoreE
	.align		8
        /*0040*/ 	.dword	_ZN39_INTERNAL_79e807bb_4_k_cu_afbfb3b2_31924cuda3std3__419piecewise_constructE
	.align		8
        /*0048*/ 	.dword	_ZN39_INTERNAL_79e807bb_4_k_cu_afbfb3b2_31924cuda3std3__48in_placeE
	.align		8
        /*0050*/ 	.dword	_ZN39_INTERNAL_79e807bb_4_k_cu_afbfb3b2_31924cuda3std6ranges3__45__cpo4swapE
	.align		8
        /*0058*/ 	.dword	_ZN39_INTERNAL_79e807bb_4_k_cu_afbfb3b2_31924cuda3std6ranges3__45__cpo9iter_moveE
	.align		8
        /*0060*/ 	.dword	_ZN39_INTERNAL_79e807bb_4_k_cu_afbfb3b2_31924cute7productE
	.align		8
        /*0068*/ 	.dword	_ZN39_INTERNAL_79e807bb_4_k_cu_afbfb3b2_31924cute1_E
	.align		8
        /*0070*/ 	.dword	$str$27
	.align		8
        /*0078*/ 	.dword	$str$28
	.align		8
        /*0080*/ 	.dword	$str$29
	.align		8
        /*0088*/ 	.dword	$str$30


//--------------------- .text._ZN7cutlass13device_kernelINS_4conv6kernel13ConvUniversalINS1_16ConvProblemShapeILNS1_8OperatorE2ELi2EEENS1_10collective14CollectiveConvINS1_47MainloopSm100TmaUmmaWarpSpecializedImplicitGemmILS5_2ELi13ELi2ELi1ELi2EN4cute5tupleIJNSA_1CILi1EEESD_SD_EEEEENSB_IJNSC_ILi64EEENSB_IJSG_EEESH_EEENS_10bfloat16_tESJ_NSA_8TiledMMAINSA_8MMA_AtomIJNSA_20SM100_MMA_F16BF16_SSISJ_SJ_fLi64ELi64ELNSA_4UMMA5MajorE1ELSO_1ELNSN_7ScaleInE0ELSP_0EEEEEENSA_6LayoutISE_NSB_IJNSC_ILi0EEEST_ST_EEEEENSB_IJNSA_10UnderscoreESW_SW_EEEEENS7_6detail27Sm100ImplicitGemmTileTraitsINSA_13SM90_TMA_LOADENSA_14ComposedLayoutINSA_7SwizzleILi3ELi4ELi3EEENSA_18smem_ptr_flag_bitsILi16EEENSS_INSB_IJSG_NSC_ILi8EEEEEENSB_IJSD_SG_EEEEEEEvEENS10_INSA_20SM90_TMA_LOAD_IM2COLES1B_vEEEENS_8epilogue10collective18CollectiveEpilogueINS1G_23Sm100TmaWarpSpecializedILi3ELi2ELi16ELb1ELb0EEEJSI_NSB_IJNSS_ISG_SD_EENSS_INSC_ILi32EEESD_EEEEESJ_NSB_IJlNSB_IJSD_llEEEST_EEESJ_S1Q_NS1G_6fusion15FusionCallbacksIS1K_NS1R_17LinearCombinationISJ_fSJ_fLNS_15FloatRoundStyleE2EEESI_S1O_JEEENSA_5SM1004TMEM4LOAD26SM100_TMEM_LOAD_16dp256b4xES11_NS12_INS13_ILi2ELi4ELi3EEES16_NSS_INSB_IJS17_S1M_EEENSB_IJS1M_SD_EEEEEEENSA_17SM75_U32x4_LDSM_NENSA_14SM90_TMA_STOREES25_NSA_17SM90_U32x4_STSM_NENSA_39AutoVectorizingCopyWithAssumedAlignmentILi128EEEEEEvvEEEEvNT_6ParamsE --------------------------
	.section	.text._ZN7cutlass13device_kernelINS_4conv6kernel13ConvUniversalINS1_16ConvProblemShapeILNS1_8OperatorE2ELi2EEENS1_10collective14CollectiveConvINS1_47MainloopSm100TmaUmmaWarpSpecializedImplicitGemmILS5_2ELi13ELi2ELi1ELi2EN4cute5tupleIJNSA_1CILi1EEESD_SD_EEEEENSB_IJNSC_ILi64EEENSB_IJSG_EEESH_EEENS_10bfloat16_tESJ_NSA_8TiledMMAINSA_8MMA_AtomIJNSA_20SM100_MMA_F16BF16_SSISJ_SJ_fLi64ELi64ELNSA_4UMMA5MajorE1ELSO_1ELNSN_7ScaleInE0ELSP_0EEEEEENSA_6LayoutISE_NSB_IJNSC_ILi0EEEST_ST_EEEEENSB_IJNSA_10UnderscoreESW_SW_EEEEENS7_6detail27Sm100ImplicitGemmTileTraitsINSA_13SM90_TMA_LOADENSA_14ComposedLayoutINSA_7SwizzleILi3ELi4ELi3EEENSA_18smem_ptr_flag_bitsILi16EEENSS_INSB_IJSG_NSC_ILi8EEEEEENSB_IJSD_SG_EEEEEEEvEENS10_INSA_20SM90_TMA_LOAD_IM2COLES1B_vEEEENS_8epilogue10collective18CollectiveEpilogueINS1G_23Sm100TmaWarpSpecializedILi3ELi2ELi16ELb1ELb0EEEJSI_NSB_IJNSS_ISG_SD_EENSS_INSC_ILi32EEESD_EEEEESJ_NSB_IJlNSB_IJSD_llEEEST_EEESJ_S1Q_NS1G_6fusion15FusionCallbacksIS1K_NS1R_17LinearCombinationISJ_fSJ_fLNS_15FloatRoundStyleE2EEESI_S1O_JEEENSA_5SM1004TMEM4LOAD26SM100_TMEM_LOAD_16dp256b4xES11_NS12_INS13_ILi2ELi4ELi3EEES16_NSS_INSB_IJS17_S1M_EEENSB_IJS1M_SD_EEEEEEENSA_17SM75_U32x4_LDSM_NENSA_14SM90_TMA_STOREES25_NSA_17SM90_U32x4_STSM_NENSA_39AutoVectorizingCopyWithAssumedAlignmentILi128EEEEEEvvEEEEvNT_6ParamsE,"ax",@progbits
	.align	128
.text._ZN7cutlass13device_kernelINS_4conv6kernel13ConvUniversalINS1_16ConvProblemShapeILNS1_8OperatorE2ELi2EEENS1_10collective14CollectiveConvINS1_47MainloopSm100TmaUmmaWarpSpecializedImplicitGemmILS5_2ELi13ELi2ELi1ELi2EN4cute5tupleIJNSA_1CILi1EEESD_SD_EEEEENSB_IJNSC_ILi64EEENSB_IJSG_EEESH_EEENS_10bfloat16_tESJ_NSA_8TiledMMAINSA_8MMA_AtomIJNSA_20SM100_MMA_F16BF16_SSISJ_SJ_fLi64ELi64ELNSA_4UMMA5MajorE1ELSO_1ELNSN_7ScaleInE0ELSP_0EEEEEENSA_6LayoutISE_NSB_IJNSC_ILi0EEEST_ST_EEEEENSB_IJNSA_10UnderscoreESW_SW_EEEEENS7_6detail27Sm100ImplicitGemmTileTraitsINSA_13SM90_TMA_LOADENSA_14ComposedLayoutINSA_7SwizzleILi3ELi4ELi3EEENSA_18smem_ptr_flag_bitsILi16EEENSS_INSB_IJSG_NSC_ILi8EEEEEENSB_IJSD_SG_EEEEEEEvEENS10_INSA_20SM90_TMA_LOAD_IM2COLES1B_vEEEENS_8epilogue10collective18CollectiveEpilogueINS1G_23Sm100TmaWarpSpecializedILi3ELi2ELi16ELb1ELb0EEEJSI_NSB_IJNSS_ISG_SD_EENSS_INSC_ILi32EEESD_EEEEESJ_NSB_IJlNSB_IJSD_llEEEST_EEESJ_S1Q_NS1G_6fusion15FusionCallbacksIS1K_NS1R_17LinearCombinationISJ_fSJ_fLNS_15FloatRoundStyleE2EEESI_S1O_JEEENSA_5SM1004TMEM4LOAD26SM100_TMEM_LOAD_16dp256b4xES11_NS12_INS13_ILi2ELi4ELi3EEES16_NSS_INSB_IJS17_S1M_EEENSB_IJS1M_SD_EEEEEEENSA_17SM75_U32x4_LDSM_NENSA_14SM90_TMA_STOREES25_NSA_17SM90_U32x4_STSM_NENSA_39AutoVectorizingCopyWithAssumedAlignmentILi128EEEEEEvvEEEEvNT_6ParamsE:
        .type           _ZN7cutlass13device_kernelINS_4conv6kernel13ConvUniversalINS1_16ConvProblemShapeILNS1_8OperatorE2ELi2EEENS1_10collective14CollectiveConvINS1_47MainloopSm100TmaUmmaWarpSpecializedImplicitGemmILS5_2ELi13ELi2ELi1ELi2EN4cute5tupleIJNSA_1CILi1EEESD_SD_EEEEENSB_IJNSC_ILi64EEENSB_IJSG_EEESH_EEENS_10bfloat16_tESJ_NSA_8TiledMMAINSA_8MMA_AtomIJNSA_20SM100_MMA_F16BF16_SSISJ_SJ_fLi64ELi64ELNSA_4UMMA5MajorE1ELSO_1ELNSN_7ScaleInE0ELSP_0EEEEEENSA_6LayoutISE_NSB_IJNSC_ILi0EEEST_ST_EEEEENSB_IJNSA_10UnderscoreESW_SW_EEEEENS7_6detail27Sm100ImplicitGemmTileTraitsINSA_13SM90_TMA_LOADENSA_14ComposedLayoutINSA_7SwizzleILi3ELi4ELi3EEENSA_18smem_ptr_flag_bitsILi16EEENSS_INSB_IJSG_NSC_ILi8EEEEEENSB_IJSD_SG_EEEEEEEvEENS10_INSA_20SM90_TMA_LOAD_IM2COLES1B_vEEEENS_8epilogue10collective18CollectiveEpilogueINS1G_23Sm100TmaWarpSpecializedILi3ELi2ELi16ELb1ELb0EEEJSI_NSB_IJNSS_ISG_SD_EENSS_INSC_ILi32EEESD_EEEEESJ_NSB_IJlNSB_IJSD_llEEEST_EEESJ_S1Q_NS1G_6fusion15FusionCallbacksIS1K_NS1R_17LinearCombinationISJ_fSJ_fLNS_15FloatRoundStyleE2EEESI_S1O_JEEENSA_5SM1004TMEM4LOAD26SM100_TMEM_LOAD_16dp256b4xES11_NS12_INS13_ILi2ELi4ELi3EEES16_NSS_INSB_IJS17_S1M_EEENSB_IJS1M_SD_EEEEEEENSA_17SM75_U32x4_LDSM_NENSA_14SM90_TMA_STOREES25_NSA_17SM90_U32x4_STSM_NENSA_39AutoVectorizingCopyWithAssumedAlignmentILi128EEEEEEvvEEEEvNT_6ParamsE,@function
        .size           _ZN7cutlass13device_kernelINS_4conv6kernel13ConvUniversalINS1_16ConvProblemShapeILNS1_8OperatorE2ELi2EEENS1_10collective14CollectiveConvINS1_47MainloopSm100TmaUmmaWarpSpecializedImplicitGemmILS5_2ELi13ELi2ELi1ELi2EN4cute5tupleIJNSA_1CILi1EEESD_SD_EEEEENSB_IJNSC_ILi64EEENSB_IJSG_EEESH_EEENS_10bfloat16_tESJ_NSA_8TiledMMAINSA_8MMA_AtomIJNSA_20SM100_MMA_F16BF16_SSISJ_SJ_fLi64ELi64ELNSA_4UMMA5MajorE1ELSO_1ELNSN_7ScaleInE0ELSP_0EEEEEENSA_6LayoutISE_NSB_IJNSC_ILi0EEEST_ST_EEEEENSB_IJNSA_10UnderscoreESW_SW_EEEEENS7_6detail27Sm100ImplicitGemmTileTraitsINSA_13SM90_TMA_LOADENSA_14ComposedLayoutINSA_7SwizzleILi3ELi4ELi3EEENSA_18smem_ptr_flag_bitsILi16EEENSS_INSB_IJSG_NSC_ILi8EEEEEENSB_IJSD_SG_EEEEEEEvEENS10_INSA_20SM90_TMA_LOAD_IM2COLES1B_vEEEENS_8epilogue10collective18CollectiveEpilogueINS1G_23Sm100TmaWarpSpecializedILi3ELi2ELi16ELb1ELb0EEEJSI_NSB_IJNSS_ISG_SD_EENSS_INSC_ILi32EEESD_EEEEESJ_NSB_IJlNSB_IJSD_llEEEST_EEESJ_S1Q_NS1G_6fusion15FusionCallbacksIS1K_NS1R_17LinearCombinationISJ_fSJ_fLNS_15FloatRoundStyleE2EEESI_S1O_JEEENSA_5SM1004TMEM4LOAD26SM100_TMEM_LOAD_16dp256b4xES11_NS12_INS13_ILi2ELi4ELi3EEES16_NSS_INSB_IJS17_S1M_EEENSB_IJS1M_SD_EEEEEEENSA_17SM75_U32x4_LDSM_NENSA_14SM90_TMA_STOREES25_NSA_17SM90_U32x4_STSM_NENSA_39AutoVectorizingCopyWithAssumedAlignmentILi128EEEEEEvvEEEEvNT_6ParamsE,(.L_x_171 - _ZN7cutlass13device_kernelINS_4conv6kernel13ConvUniversalINS1_16ConvProblemShapeILNS1_8OperatorE2ELi2EEENS1_10collective14CollectiveConvINS1_47MainloopSm100TmaUmmaWarpSpecializedImplicitGemmILS5_2ELi13ELi2ELi1ELi2EN4cute5tupleIJNSA_1CILi1EEESD_SD_EEEEENSB_IJNSC_ILi64EEENSB_IJSG_EEESH_EEENS_10bfloat16_tESJ_NSA_8TiledMMAINSA_8MMA_AtomIJNSA_20SM100_MMA_F16BF16_SSISJ_SJ_fLi64ELi64ELNSA_4UMMA5MajorE1ELSO_1ELNSN_7ScaleInE0ELSP_0EEEEEENSA_6LayoutISE_NSB_IJNSC_ILi0EEEST_ST_EEEEENSB_IJNSA_10UnderscoreESW_SW_EEEEENS7_6detail27Sm100ImplicitGemmTileTraitsINSA_13SM90_TMA_LOADENSA_14ComposedLayoutINSA_7SwizzleILi3ELi4ELi3EEENSA_18smem_ptr_flag_bitsILi16EEENSS_INSB_IJSG_NSC_ILi8EEEEEENSB_IJSD_SG_EEEEEEEvEENS10_INSA_20SM90_TMA_LOAD_IM2COLES1B_vEEEENS_8epilogue10collective18CollectiveEpilogueINS1G_23Sm100TmaWarpSpecializedILi3ELi2ELi16ELb1ELb0EEEJSI_NSB_IJNSS_ISG_SD_EENSS_INSC_ILi32EEESD_EEEEESJ_NSB_IJlNSB_IJSD_llEEEST_EEESJ_S1Q_NS1G_6fusion15FusionCallbacksIS1K_NS1R_17LinearCombinationISJ_fSJ_fLNS_15FloatRoundStyleE2EEESI_S1O_JEEENSA_5SM1004TMEM4LOAD26SM100_TMEM_LOAD_16dp256b4xES11_NS12_INS13_ILi2ELi4ELi3EEES16_NSS_INSB_IJS17_S1M_EEENSB_IJS1M_SD_EEEEEEENSA_17SM75_U32x4_LDSM_NENSA_14SM90_TMA_STOREES25_NSA_17SM90_U32x4_STSM_NENSA_39AutoVectorizingCopyWithAssumedAlignmentILi128EEEEEEvvEEEEvNT_6ParamsE)
        .other          _ZN7cutlass13device_kernelINS_4conv6kernel13ConvUniversalINS1_16ConvProblemShapeILNS1_8OperatorE2ELi2EEENS1_10collective14CollectiveConvINS1_47MainloopSm100TmaUmmaWarpSpecializedImplicitGemmILS5_2ELi13ELi2ELi1ELi2EN4cute5tupleIJNSA_1CILi1EEESD_SD_EEEEENSB_IJNSC_ILi64EEENSB_IJSG_EEESH_EEENS_10bfloat16_tESJ_NSA_8TiledMMAINSA_8MMA_AtomIJNSA_20SM100_MMA_F16BF16_SSISJ_SJ_fLi64ELi64ELNSA_4UMMA5MajorE1ELSO_1ELNSN_7ScaleInE0ELSP_0EEEEEENSA_6LayoutISE_NSB_IJNSC_ILi0EEEST_ST_EEEEENSB_IJNSA_10UnderscoreESW_SW_EEEEENS7_6detail27Sm100ImplicitGemmTileTraitsINSA_13SM90_TMA_LOADENSA_14ComposedLayoutINSA_7SwizzleILi3ELi4ELi3EEENSA_18smem_ptr_flag_bitsILi16EEENSS_INSB_IJSG_NSC_ILi8EEEEEENSB_IJSD_SG_EEEEEEEvEENS10_INSA_20SM90_TMA_LOAD_IM2COLES1B_vEEEENS_8epilogue10collective18CollectiveEpilogueINS1G_23Sm100TmaWarpSpecializedILi3ELi2ELi16ELb1ELb0EEEJSI_NSB_IJNSS_ISG_SD_EENSS_INSC_ILi32EEESD_EEEEESJ_NSB_IJlNSB_IJSD_llEEEST_EEESJ_S1Q_NS1G_6fusion15FusionCallbacksIS1K_NS1R_17LinearCombinationISJ_fSJ_fLNS_15FloatRoundStyleE2EEESI_S1O_JEEENSA_5SM1004TMEM4LOAD26SM100_TMEM_LOAD_16dp256b4xES11_NS12_INS13_ILi2ELi4ELi3EEES16_NSS_INSB_IJS17_S1M_EEENSB_IJS1M_SD_EEEEEEENSA_17SM75_U32x4_LDSM_NENSA_14SM90_TMA_STOREES25_NSA_17SM90_U32x4_STSM_NENSA_39AutoVectorizingCopyWithAssumedAlignmentILi128EEEEEEvvEEEEvNT_6ParamsE,@"STO_CUDA_ENTRY STV_DEFAULT"
_ZN7cutlass13device_kernelINS_4conv6kernel13ConvUniversalINS1_16ConvProblemShapeILNS1_8OperatorE2ELi2EEENS1_10collective14CollectiveConvINS1_47MainloopSm100TmaUmmaWarpSpecializedImplicitGemmILS5_2ELi13ELi2ELi1ELi2EN4cute5tupleIJNSA_1CILi1EEESD_SD_EEEEENSB_IJNSC_ILi64EEENSB_IJSG_EEESH_EEENS_10bfloat16_tESJ_NSA_8TiledMMAINSA_8MMA_AtomIJNSA_20SM100_MMA_F16BF16_SSISJ_SJ_fLi64ELi64ELNSA_4UMMA5MajorE1ELSO_1ELNSN_7ScaleInE0ELSP_0EEEEEENSA_6LayoutISE_NSB_IJNSC_ILi0EEEST_ST_EEEEENSB_IJNSA_10UnderscoreESW_SW_EEEEENS7_6detail27Sm100ImplicitGemmTileTraitsINSA_13SM90_TMA_LOADENSA_14ComposedLayoutINSA_7SwizzleILi3ELi4ELi3EEENSA_18smem_ptr_flag_bitsILi16EEENSS_INSB_IJSG_NSC_ILi8EEEEEENSB_IJSD_SG_EEEEEEEvEENS10_INSA_20SM90_TMA_LOAD_IM2COLES1B_vEEEENS_8epilogue10collective18CollectiveEpilogueINS1G_23Sm100TmaWarpSpecializedILi3ELi2ELi16ELb1ELb0EEEJSI_NSB_IJNSS_ISG_SD_EENSS_INSC_ILi32EEESD_EEEEESJ_NSB_IJlNSB_IJSD_llEEEST_EEESJ_S1Q_NS1G_6fusion15FusionCallbacksIS1K_NS1R_17LinearCombinationISJ_fSJ_fLNS_15FloatRoundStyleE2EEESI_S1O_JEEENSA_5SM1004TMEM4LOAD26SM100_TMEM_LOAD_16dp256b4xES11_NS12_INS13_ILi2ELi4ELi3EEES16_NSS_INSB_IJS17_S1M_EEENSB_IJS1M_SD_EEEEEEENSA_17SM75_U32x4_LDSM_NENSA_14SM90_TMA_STOREES25_NSA_17SM90_U32x4_STSM_NENSA_39AutoVectorizingCopyWithAssumedAlignmentILi128EEEEEEvvEEEEvNT_6ParamsE:
[----:B------:R-:W1:Y:S01]  /*0000*/  LDC R1, c[0x0][0x37c] ;  /* 0x0000df00ff017b82 */ /* 0x000e620000000800 */
[----:B------:R-:W2:Y:S07]  /*0010*/  S2R R54, SR_TID.X ;  /* 0x0000000000367919 */ /* 0x000eae0000002100 */
[----:B------:R-:W3:Y:S01]  /*0020*/  LDC.64 R2, c[0x0][0x890] ;  /* 0x00022400ff027b82 */ /* 0x000ee20000000a00 */
[----:B------:R-:W-:Y:S01]  /*0030*/  ELECT P2, URZ, PT ;  /* 0x0000000000ff782f */ /* 0x000fe20003840000 */
[----:B-1----:R-:W-:Y:S01]  /*0040*/  VIADD R1, R1, 0xfffffff8 ;  /* 0xfffffff801017836 */ /* 0x002fe20000000000 */
[----:B------:R-:W-:-:S02]  /*0050*/  PRMT R55, RZ, 0x7610, R55 ;  /* 0x00007610ff377816 */ /* 0x000fc40000000037 */
[----:B---3--:R-:W-:-:S04]  /*0060*/  ISETP.NE.U32.AND P0, PT, R2, RZ, PT ;  /* 0x000000ff0200720c */ /* 0x008fc80003f05070 */
[----:B------:R-:W-:Y:S02]  /*0070*/  ISETP.NE.AND.EX P0, PT, R3, RZ, PT, P0 ;  /* 0x000000ff0300720c */ /* 0x000fe40003f05300 */
[----:B--2---:R-:W-:-:S05]  /*0080*/  SHF.R.U32.HI R56, RZ, 0x5, R54 ;  /* 0x00000005ff387819 */ /* 0x004fca0000011636 */
[----:B------:R-:W1:Y:S02]  /*0090*/  SHFL.IDX PT, R0, R56, RZ, 0x1f ;  /* 0x00001fff38007589 */ /* 0x000e6400000e0000 */
[----:B-1----:R-:W-:-:S04]  /*00a0*/  R2UR UR15, R0 ;  /* 0x00000000000f72ca */ /* 0x002fc800000e0000 */
[----:B------:R-:W-:Y:S05]  /*00b0*/  @P0 BRA `(.L_x_0) ;  /* 0x0000000000300947 */ /* 0x000fea0003800000 */
[----:B------:R-:W1:Y:S02]  /*00c0*/  LDCU.64 UR4, c[0x0][0x888] ;  /* 0x00011100ff0477ac */ /* 0x000e640008000a00 */
[----:B-1----:R-:W-:-:S04]  /*00d0*/  UISETP.NE.U32.AND UP0, UPT, UR4, URZ, UPT ;  /* 0x000000ff0400728c */ /* 0x002fc8000bf05070 */
[----:B------:R-:W-:-:S09]  /*00e0*/  UISETP.NE.AND.EX UP0, UPT, UR5, URZ, UPT, UP0 ;  /* 0x000000ff0500728c */ /* 0x000fd2000bf05300 */
[----:B------:R-:W-:Y:S05]  /*00f0*/  BRA.U !UP0, `(.L_x_1) ;  /* 0x0000000108147547 */ /* 0x000fea000b800000 */
[----:B------:R-:W1:Y:S01]  /*0100*/  LDC.64 R26, c[0x0][0x888] ;  /* 0x00022200ff1a7b82 */ /* 0x000e620000000a00 */
[----:B------:R-:W1:Y:S02]  /*0110*/  LDCU.64 UR4, c[0x0][0x358] ;  /* 0x00006b00ff0477ac */ /* 0x000e640008000a00 */
[----:B-1----:R1:W5:Y:S01]  /*0120*/  LDG.E R26, desc[UR4][R26.64] ;  /* 0x000000041a1a7981 */ /* 0x002362000c1e1900 */
[----:B------:R-:W-:Y:S01]  /*0130*/  HFMA2 R55, -RZ, RZ, 0, 5.9604644775390625e-08 ;  /* 0x00000001ff377431 */ /* 0x000fe200000001ff */
[----:B------:R-:W-:Y:S05]  /*0140*/  BRA `(.L_x_0) ;  /* 0x00000000000c7947 */ /* 0x000fea0003800000 */
.L_x_1:
[----:B------:R-:W1:Y:S01]  /*0150*/  LDCU UR4, c[0x0][0x880] ;  /* 0x00011000ff0477ac */ /* 0x000e620008000800 */
[----:B------:R-:W-:Y:S01]  /*0160*/  HFMA2 R55, -RZ, RZ, 0, 5.9604644775390625e-08 ;  /* 0x00000001ff377431 */ /* 0x000fe200000001ff */
[----:B-1----:R-:W-:-:S07]  /*0170*/  MOV R26, UR4 ;  /* 0x00000004001a7c02 */ /* 0x002fce0008000f00 */
.L_x_0:
[----:B------:R-:W2:Y:S02]  /*0180*/  LDCU.64 UR4, c[0x0][0x8b0] ;  /* 0x00011600ff0477ac */ /* 0x000ea40008000a00 */
[----:B--2---:R-:W-:-:S04]  /*0190*/  UISETP.NE.U32.AND UP0, UPT, UR4, URZ, UPT ;  /* 0x000000ff0400728c */ /* 0x004fc8000bf05070 */
[----:B------:R-:W-:-:S09]  /*01a0*/  UISETP.NE.AND.EX UP0, UPT, UR5, URZ, UPT, UP0 ;  /* 0x000000ff0500728c */ /* 0x000fd2000bf05300 */
[----:B------:R-:W-:Y:S05]  /*01b0*/  BRA.U UP0, `(.L_x_2) ;  /* 0x0000000100287547 */ /* 0x000fea000b800000 */
[----:B------:R-:W2:Y:S02]  /*01c0*/  LDCU.64 UR4, c[0x0][0x8a8] ;  /* 0x00011500ff0477ac */ /* 0x000ea40008000a00 */
[----:B--2---:R-:W-:-:S04]  /*01d0*/  UISETP.NE.U32.AND UP0, UPT, UR4, URZ, UPT ;  /* 0x000000ff0400728c */ /* 0x004fc8000bf05070 */
[----:B------:R-:W-:-:S09]  /*01e0*/  UISETP.NE.AND.EX UP0, UPT, UR5, URZ, UPT, UP0 ;  /* 0x000000ff0500728c */ /* 0x000fd2000bf05300 */
[----:B------:R-:W-:Y:S05]  /*01f0*/  BRA.U !UP0, `(.L_x_3) ;  /* 0x0000000108107547 */ /* 0x000fea000b800000 */
[----:B------:R-:W2:Y:S01]  /*0200*/  LDC.64 R24, c[0x0][0x8a8] ;  /* 0x00022a00ff187b82 */ /* 0x000ea20000000a00 */
[----:B------:R-:W2:Y:S02]  /*0210*/  LDCU.64 UR4, c[0x0][0x358] ;  /* 0x00006b00ff0477ac */ /* 0x000ea40008000a00 */
[----:B--2---:R2:W5:Y:S01]  /*0220*/  LDG.E R24, desc[UR4][R24.64] ;  /* 0x0000000418187981 */ /* 0x004562000c1e1900 */
[----:B------:R-:W-:Y:S05]  /*0230*/  BRA `(.L_x_2) ;  /* 0x0000000000087947 */ /* 0x000fea0003800000 */
.L_x_3:
[----:B------:R-:W2:Y:S02]  /*0240*/  LDCU UR4, c[0x0][0x8a0] ;  /* 0x00011400ff0477ac */ /* 0x000ea40008000800 */
[----:B--2---:R-:W-:Y:S02]  /*0250*/  MOV R24, UR4 ;  /* 0x0000000400187c02 */ /* 0x004fe40008000f00 */
.L_x_2:
[----:B------:R-:W3:Y:S01]  /*0260*/  LDC.64 R4, c[0x0][0x888] ;  /* 0x00022200ff047b82 */ /* 0x000ee20000000a00 */
[----:B------:R-:W-:Y:S01]  /*0270*/  IMAD.U32 R0, RZ, RZ, UR15 ;  /* 0x0000000fff007e24 */ /* 0x000fe2000f8e00ff */
[----:B------:R-:W-:Y:S01]  /*0280*/  ISETP.EQ.U32.AND P4, PT, R2, RZ, PT ;  /* 0x000000ff0200720c */ /* 0x000fe20003f82070 */
[----:B------:R-:W-:Y:S03]  /*0290*/  BSSY.RECONVERGENT B0, `(.L_x_4) ;  /* 0x0000012000007945 */ /* 0x000fe60003800200 */
[----:B------:R-:W-:Y:S02]  /*02a0*/  ISETP.NE.OR P1, PT, R0, 0x1, !P2 ;  /* 0x000000010000780c */ /* 0x000fe40005725670 */
[----:B---3--:R-:W-:-:S04]  /*02b0*/  ISETP.NE.U32.AND P0, PT, R4, RZ, PT ;  /* 0x000000ff0400720c */ /* 0x008fc80003f05070 */
[----:B------:R-:W-:-:S13]  /*02c0*/  ISETP.NE.AND.EX P0, PT, R5, RZ, PT, P0 ;  /* 0x000000ff0500720c */ /* 0x000fda0003f05300 */
[----:B------:R-:W-:Y:S01]  /*02d0*/  VOTEU.ANY UP3, P0 ;  /* 0x0000000000ff7886 */ /* 0x000fe20000060100 */
[----:B------:R-:W-:Y:S02]  /*02e0*/  PLOP3.LUT P3, PT, PT, PT, UP3, 0x80, 0x8 ;  /* 0x000000000008781c */ /* 0x000fe40003f6f038 */
[----:B------:R-:W-:Y:S02]  /*02f0*/  ISETP.NE.OR P0, PT, R0, 0x3, !P2 ;  /* 0x000000030000780c */ /* 0x000fe40005705670 */
[----:B------:R-:W-:-:S04]  /*0300*/  ISETP.EQ.OR.EX P5, PT, R3, RZ, !P3, P4 ;  /* 0x000000ff0300720c */ /* 0x000fc80005fa2740 */
[----:B------:R-:W-:Y:S01]  /*0310*/  P2R R61, PR, RZ, 0x20 ;  /* 0x00000020ff3d7803 */ /* 0x000fe20000000000 */
[----:B------:R-:W-:Y:S05]  /*0320*/  @P1 BRA `(.L_x_5) ;  /* 0x0000000000201947 */ /* 0x000fea0003800000 */
[----:B------:R-:W3:Y:S02]  /*0330*/  LDCU.64 UR4, c[0x0][0x348] ;  /* 0x00006900ff0477ac */ /* 0x000ee40008000a00 */
[----:B---3--:R-:W-:Y:S02]  /*0340*/  UIADD3 UR6, UP1, UPT, UR4, 0x80, URZ ;  /* 0x0000008004067890 */ /* 0x008fe4000ff3e0ff */
[----:B------:R-:W-:Y:S02]  /*0350*/  UIADD3 UR4, UP0, UPT, UR4, 0x180, URZ ;  /* 0x0000018004047890 */ /* 0x000fe4000ff1e0ff */
[----:B------:R-:W-:Y:S02]  /*0360*/  UIADD3.X UR7, UPT, UPT, URZ, UR5, URZ, UP1, !UPT ;  /* 0x00000005ff077290 */ /* 0x000fe40008ffe4ff */
[----:B------:R-:W-:-:S07]  /*0370*/  UIADD3.X UR5, UPT, UPT, URZ, UR5, URZ, UP0, !UPT ;  /* 0x00000005ff057290 */ /* 0x000fce00087fe4ff */
[----:B------:R3:W-:Y:S02]  /*0380*/  UTMACCTL.PF [UR6] ;  /* 0x00000000060079b9 */ /* 0x0007e40008040000 */
[----:B------:R3:W-:Y:S02]  /*0390*/  UTMACCTL.PF [UR4] ;  /* 0x00000000040079b9 */ /* 0x0007e40008040000 */
[----:B---3--:R-:W-:Y:S01]  /*03a0*/  NOP ;  /* 0x0000000000007918 */ /* 0x008fe20000000000 */
.L_x_5:
[----:B------:R-:W-:Y:S05]  /*03b0*/  BSYNC.RECONVERGENT B0 ;  /* 0x0000000000007941 */ /* 0x000fea0003800200 */
.L_x_4:
[----:B------:R-:W-:Y:S04]  /*03c0*/  BSSY.RECONVERGENT B0, `(.L_x_6) ;  /* 0x000000a000007945 */ /* 0x000fe80003800200 */
        /* <DEDUP_REMOVED lines=9> */
.L_x_7:
[----:B------:R-:W-:Y:S05]  /*0460*/  BSYNC.RECONVERGENT B0 ;  /* 0x0000000000007941 */ /* 0x000fea0003800200 */
.L_x_6:
[----:B------:R-:W-:Y:S01]  /*0470*/  UPLOP3.LUT UP2, UPT, UPT, UPT, UPT, 0x80, 0x8 ;  /* 0x000000000008789c */ /* 0x000fe20003f4f070 */
[----:B------:R-:W-:Y:S10]  /*0480*/  @!P5 BRA `(.L_x_8) ;  /* 0x000000000024d947 */ /* 0x000ff40003800000 */
[----:B------:R-:W-:Y:S01]  /*0490*/  ISETP.NE.U32.AND P1, PT, R2, RZ, PT ;  /* 0x000000ff0200720c */ /* 0x000fe20003f25070 */
[----:B------:R-:W-:Y:S01]  /*04a0*/  USEL UR4, URZ, 0xffffffff, UP3 ;  /* 0xffffffffff047887 */ /* 0x000fe20009800000 */
[----:B-----5:R-:W-:Y:S02]  /*04b0*/  FSETP.NEU.AND P0, PT, R26, RZ, PT ;  /* 0x000000ff1a00720b */ /* 0x020fe40003f0d000 */
[----:B------:R-:W-:-:S11]  /*04c0*/  ISETP.NE.AND.EX P1, PT, R3, RZ, PT, P1 ;  /* 0x000000ff0300720c */ /* 0x000fd60003f25310 */
[----:B------:R-:W-:Y:S02]  /*04d0*/  VOTEU.ANY UP0, P0 ;  /* 0x0000000000ff7886 */ /* 0x000fe40000000100 */
[----:B------:R-:W-:-:S05]  /*04e0*/  VOTEU.ANY UP1, P1 ;  /* 0x0000000000ff7886 */ /* 0x000fca0000820100 */
[----:B------:R-:W-:-:S04]  /*04f0*/  @!UP1 USEL UR4, URZ, 0xffffffff, UP0 ;  /* 0xffffffffff049887 */ /* 0x000fc80008000000 */
[----:B------:R-:W-:-:S04]  /*0500*/  ULOP3.LUT UR4, UR4, 0x1, URZ, 0xc0, !UPT ;  /* 0x0000000104047892 */ /* 0x000fc8000f8ec0ff */
[----:B------:R-:W-:-:S11]  /*0510*/  UISETP.NE.U32.AND UP2, UPT, UR4, 0x1, UPT ;  /* 0x000000010400788c */ /* 0x000fd6000bf45070 */
.L_x_8:
[----:B------:R-:W3:Y:S01]  /*0520*/  SHFL.IDX PT, R2, R56, RZ, 0x1f ;  /* 0x00001fff38027589 */ /* 0x000ee200000e0000 */
[----:B------:R-:W-:-:S04]  /*0530*/  UISETP.NE.AND UP0, UPT, UR15, 0x2, UPT ;  /* 0x000000020f00788c */ /* 0x000fc8000bf05270 */
[----:B------:R-:W-:Y:S01]  /*0540*/  USEL UR43, URZ, 0x1, UP0 ;  /* 0x00000001ff2b7887 */ /* 0x000fe20008000000 */
[----:B---3--:R-:W-:-:S13]  /*0550*/  ISETP.NE.AND P0, PT, R2, RZ, PT ;  /* 0x000000ff0200720c */ /* 0x008fda0003f05270 */
[----:B------:R-:W-:Y:S05]  /*0560*/  @P0 BRA `(.L_x_9) ;  /* 0x00000000009c0947 */ /* 0x000fea0003800000 */
[----:B------:R-:W-:Y:S01]  /*0570*/  ELECT P0, URZ, PT ;  /* 0x0000000000ff782f */ /* 0x000fe20003800000 */
[----:B------:R-:W-:-:S12]  /*0580*/  BSSY.RECONVERGENT B0, `(.L_x_9) ;  /* 0x0000025000007945 */ /* 0x000fd80003800200 */
[----:B------:R-:W-:Y:S05]  /*0590*/  @!P0 BRA `(.L_x_10) ;  /* 0x00000000008c8947 */ /* 0x000fea0003800000 */
[----:B------:R-:W3:Y:S01]  /*05a0*/  S2UR UR4, SR_CgaCtaId ;  /* 0x00000000000479c3 */ /* 0x000ee20000008800 */
[----:B------:R-:W-:Y:S01]  /*05b0*/  UMOV UR5, 0x400 ;  /* 0x0000040000057882 */ /* 0x000fe20000000000 */
[----:B------:R-:W-:Y:S02]  /*05c0*/  UMOV UR6, 0x1 ;  /* 0x0000000100067882 */ /* 0x000fe40000000000 */
[----:B------:R-:W-:-:S04]  /*05d0*/  UIADD3 UR6, UPT, UPT, -UR6, 0x100000, URZ ;  /* 0x0010000006067890 */ /* 0x000fc8000fffe1ff */
[----:B------:R-:W-:Y:S02]  /*05e0*/  USHF.L.U32 UR7, UR6, 0xb, URZ ;  /* 0x0000000b06077899 */ /* 0x000fe400080006ff */
[----:B------:R-:W-:Y:S02]  /*05f0*/  USHF.L.U32 UR6, UR6, 0x1, URZ ;  /* 0x0000000106067899 */ /* 0x000fe400080006ff */
[----:B---3--:R-:W-:Y:S01]  /*0600*/  ULEA UR4, UR4, UR5, 0x18 ;  /* 0x0000000504047291 */ /* 0x008fe2000f8ec0ff */
[----:B------:R-:W3:Y:S11]  /*0610*/  FENCE.VIEW.ASYNC.S ;  /* 0x00000000000073c6 */ /* 0x000ef60000000000 */
[----:B---3--:R3:W4:Y:S01]  /*0620*/  SYNCS.EXCH.64 URZ, [UR4], UR6 ;  /* 0x0000000604ff75b2 */ /* 0x0087220008000100 */
[----:B------:R3:W1:Y:S01]  /*0630*/  SYNCS.EXCH.64 URZ, [UR4+0x68], UR6 ;  /* 0x0000680604ff75b2 */ /* 0x0006620008000100 */
        /* <DEDUP_REMOVED lines=23> */
[----:B------:R3:W1:Y:S02]  /*07b0*/  SYNCS.EXCH.64 URZ, [UR4+0xc8], UR6 ;  /* 0x0000c80604ff75b2 */ /* 0x0006640008000100 */
[----:B---34-:R-:W-:Y:S01]  /*07c0*/  NOP ;  /* 0x0000000000007918 */ /* 0x018fe20000000000 */
.L_x_10:
[----:B------:R-:W-:Y:S05]  /*07d0*/  BSYNC.RECONVERGENT B0 ;  /* 0x0000000000007941 */ /* 0x000fea0003800200 */
.L_x_9:
[----:B------:R-:W3:Y:S01]  /*07e0*/  SHFL.IDX PT, R2, R56, RZ, 0x1f ;  /* 0x00001fff38027589 */ /* 0x000ee200000e0000 */
[----:B------:R-:W-:Y:S01]  /*07f0*/  NOP ;  /* 0x0000000000007918 */ /* 0x000fe20000000000 */
[----:B---3--:R-:W-:-:S13]  /*0800*/  ISETP.NE.AND P0, PT, R2, 0x1, PT ;  /* 0x000000010200780c */ /* 0x008fda0003f05270 */
[----:B------:R-:W-:Y:S05]  /*0810*/  @P0 BRA `(.L_x_11) ;  /* 0x0000000000500947 */ /* 0x000fea0003800000 */
[----:B------:R-:W3:Y:S01]  /*0820*/  S2UR UR4, SR_CgaCtaId ;  /* 0x00000000000479c3 */ /* 0x000ee20000008800 */
[----:B------:R-:W-:Y:S01]  /*0830*/  UMOV UR5, 0x400 ;  /* 0x0000040000057882 */ /* 0x000fe20000000000 */
[----:B------:R-:W-:Y:S01]  /*0840*/  UMOV UR8, 0x20 ;  /* 0x0000002000087882 */ /* 0x000fe20000000000 */
[----:B------:R-:W-:Y:S01]  /*0850*/  UMOV UR6, 0x80 ;  /* 0x0000008000067882 */ /* 0x000fe20000000000 */
[----:B------:R-:W-:-:S04]  /*0860*/  UIADD3 UR8, UPT, UPT, -UR8, 0x100000, URZ ;  /* 0x0010000008087890 */ /* 0x000fc8000fffe1ff */
[----:B------:R-:W-:Y:S02]  /*0870*/  USHF.L.U32 UR9, UR8, 0xb, URZ ;  /* 0x0000000b08097899 */ /* 0x000fe400080006ff */
[----:B------:R-:W-:Y:S02]  /*0880*/  USHF.L.U32 UR8, UR8, 0x1, URZ ;  /* 0x0000000108087899 */ /* 0x000fe400080006ff */
[----:B------:R-:W-:-:S04]  /*0890*/  UIADD3 UR6, UPT, UPT, -UR6, 0x100000, URZ ;  /* 0x0010000006067890 */ /* 0x000fc8000fffe1ff */
[----:B------:R-:W-:Y:S02]  /*08a0*/  USHF.L.U32 UR7, UR6, 0xb, URZ ;  /* 0x0000000b06077899 */ /* 0x000fe400080006ff */
[----:B------:R-:W-:Y:S01]  /*08b0*/  USHF.L.U32 UR6, UR6, 0x1, URZ ;  /* 0x0000000106067899 */ /* 0x000fe200080006ff */
[----:B------:R-:W-:Y:S01]  /*08c0*/  ELECT P0, URZ, PT ;  /* 0x0000000000ff782f */ /* 0x000fe20003800000 */
[----:B---3--:R-:W-:Y:S01]  /*08d0*/  ULEA UR4, UR4, UR5, 0x18 ;  /* 0x0000000504047291 */ /* 0x008fe2000f8ec0ff */
[----:B------:R-:W3:Y:S11]  /*08e0*/  FENCE.VIEW.ASYNC.S ;  /* 0x00000000000073c6 */ /* 0x000ef60000000000 */
[----:B---3--:R3:W4:Y:S01]  /*08f0*/  SYNCS.EXCH.64 URZ, [UR4+0xd0], UR8 ;  /* 0x0000d00804ff75b2 */ /* 0x0087220008000100 */
[----:B------:R3:W1:Y:S01]  /*0900*/  SYNCS.EXCH.64 URZ, [UR4+0xe8], UR6 ;  /* 0x0000e80604ff75b2 */ /* 0x0006620008000100 */
[----:B------:R3:W1:Y:S01]  /*0910*/  SYNCS.EXCH.64 URZ, [UR4+0xd8], UR8 ;  /* 0x0000d80804ff75b2 */ /* 0x0006620008000100 */
[----:B------:R3:W1:Y:S01]  /*0920*/  SYNCS.EXCH.64 URZ, [UR4+0xf0], UR6 ;  /* 0x0000f00604ff75b2 */ /* 0x0006620008000100 */
[----:B------:R3:W1:Y:S01]  /*0930*/  SYNCS.EXCH.64 URZ, [UR4+0xe0], UR8 ;  /* 0x0000e00804ff75b2 */ /* 0x0006620008000100 */
[----:B------:R3:W1:Y:S01]  /*0940*/  SYNCS.EXCH.64 URZ, [UR4+0xf8], UR6 ;  /* 0x0000f80604ff75b2 */ /* 0x0006620008000100 */
[----:B------:R-:W-:Y:S01]  /*0950*/  NOP ;  /* 0x0000000000007918 */ /* 0x000fe20000000000 */
.L_x_11:
[----:B------:R-:W2:Y:S01]  /*0960*/  SHFL.IDX PT, R2, R56, RZ, 0x1f ;  /* 0x00001fff38027589 */ /* 0x000ea200000e0000 */
[----:B------:R-:W-:Y:S01]  /*0970*/  NOP ;  /* 0x0000000000007918 */ /* 0x000fe20000000000 */
[----:B--2---:R-:W-:-:S13]  /*0980*/  ISETP.NE.AND P0, PT, R2, 0x3, PT ;  /* 0x000000030200780c */ /* 0x004fda0003f05270 */
[----:B------:R-:W-:Y:S05]  /*0990*/  @P0 BRA `(.L_x_12) ;  /* 0x0000000000300947 */ /* 0x000fea0003800000 */
[----:B---3--:R-:W2:Y:S01]  /*09a0*/  S2UR UR4, SR_CgaCtaId ;  /* 0x00000000000479c3 */ /* 0x008ea20000008800 */
[----:B------:R-:W-:Y:S01]  /*09b0*/  UMOV UR6, 0x400 ;  /* 0x0000040000067882 */ /* 0x000fe20000000000 */
[----:B------:R-:W-:Y:S01]  /*09c0*/  UMOV UR5, 0x20 ;  /* 0x0000002000057882 */ /* 0x000fe20000000000 */
[----:B------:R-:W-:Y:S01]  /*09d0*/  ELECT P0, URZ, PT ;  /* 0x0000000000ff782f */ /* 0x000fe20003800000 */
[----:B--2---:R-:W-:Y:S02]  /*09e0*/  ULEA UR6, UR4, UR6, 0x18 ;  /* 0x0000000604067291 */ /* 0x004fe4000f8ec0ff */
[----:B------:R-:W-:-:S04]  /*09f0*/  UIADD3 UR4, UPT, UPT, -UR5, 0x100000, URZ ;  /* 0x0010000005047890 */ /* 0x000fc8000fffe1ff */
[----:B------:R-:W-:Y:S02]  /*0a00*/  USHF.L.U32 UR5, UR4, 0xb, URZ ;  /* 0x0000000b04057899 */ /* 0x000fe400080006ff */
[----:B------:R-:W-:Y:S01]  /*0a10*/  USHF.L.U32 UR4, UR4, 0x1, URZ ;  /* 0x0000000104047899 */ /* 0x000fe200080006ff */
[----:B------:R-:W2:Y:S11]  /*0a20*/  FENCE.VIEW.ASYNC.S ;  /* 0x00000000000073c6 */ /* 0x000eb60000000000 */
[----:B--2---:R2:W3:Y:S01]  /*0a30*/  SYNCS.EXCH.64 URZ, [UR6+0x100], UR4 ;  /* 0x0001000406ff75b2 */ /* 0x0044e20008000100 */
[----:B------:R2:W1:Y:S01]  /*0a40*/  SYNCS.EXCH.64 URZ, [UR6+0x108], UR4 ;  /* 0x0001080406ff75b2 */ /* 0x0004620008000100 */
[----:B------:R-:W-:Y:S01]  /*0a50*/  NOP ;  /* 0x0000000000007918 */ /* 0x000fe20000000000 */
.L_x_12:
[----:B------:R-:W4:Y:S01]  /*0a60*/  SHFL.IDX PT, R2, R56, RZ, 0x1f ;  /* 0x00001fff38027589 */ /* 0x000f2200000e0000 */
[----:B------:R-:W-:Y:S01]  /*0a70*/  NOP ;  /* 0x0000000000007918 */ /* 0x000fe20000000000 */
[----:B----4-:R-:W-:-:S13]  /*0a80*/  ISETP.NE.AND P0, PT, R2, 0x4, PT ;  /* 0x000000040200780c */ /* 0x010fda0003f05270 */
[----:B------:R-:W-:Y:S05]  /*0a90*/  @P0 BRA `(.L_x_13) ;  /* 0x0000000000440947 */ /* 0x000fea0003800000 */
[----:B--23--:R-:W2:Y:S01]  /*0aa0*/  S2UR UR6, SR_CgaCtaId ;  /* 0x00000000000679c3 */ /* 0x00cea20000008800 */
[----:B------:R-:W-:Y:S01]  /*0ab0*/  UMOV UR4, 0x100 ;  /* 0x0000010000047882 */ /* 0x000fe20000000000 */
[----:B------:R-:W-:Y:S01]  /*0ac0*/  UMOV UR5, 0x400 ;  /* 0x0000040000057882 */ /* 0x000fe20000000000 */
[----:B------:R-:W-:Y:S01]  /*0ad0*/  USEL UR4, UR4, 0xe0, UP2 ;  /* 0x000000e004047887 */ /* 0x000fe20009000000 */
[----:B------:R-:W-:Y:S01]  /*0ae0*/  UMOV UR8, 0x1 ;  /* 0x0000000100087882 */ /* 0x000fe20000000000 */
[----:B------:R-:W-:Y:S01]  /*0af0*/  ELECT P0, URZ, PT ;  /* 0x0000000000ff782f */ /* 0x000fe20003800000 */
[----:B------:R-:W-:-:S04]  /*0b00*/  UIADD3 UR8, UPT, UPT, -UR8, 0x100000, URZ ;  /* 0x0010000008087890 */ /* 0x000fc8000fffe1ff */
[----:B------:R-:W-:Y:S02]  /*0b10*/  USHF.L.U32 UR9, UR8, 0xb, URZ ;  /* 0x0000000b08097899 */ /* 0x000fe400080006ff */
[----:B------:R-:W-:Y:S02]  /*0b20*/  USHF.L.U32 UR8, UR8, 0x1, URZ ;  /* 0x0000000108087899 */ /* 0x000fe400080006ff */
[----:B--2---:R-:W-:Y:S02]  /*0b30*/  ULEA UR6, UR6, UR5, 0x18 ;  /* 0x0000000506067291 */ /* 0x004fe4000f8ec0ff */
[----:B------:R-:W-:-:S04]  /*0b40*/  UIADD3 UR4, UPT, UPT, -UR4, 0x100000, URZ ;  /* 0x0010000004047890 */ /* 0x000fc8000fffe1ff */
[----:B------:R-:W-:Y:S02]  /*0b50*/  USHF.L.U32 UR5, UR4, 0xb, URZ ;  /* 0x0000000b04057899 */ /* 0x000fe400080006ff */
[----:B------:R-:W-:Y:S01]  /*0b60*/  USHF.L.U32 UR4, UR4, 0x1, URZ ;  /* 0x0000000104047899 */ /* 0x000fe200080006ff */
[----:B------:R-:W2:Y:S03]  /*0b70*/  FENCE.VIEW.ASYNC.S ;  /* 0x00000000000073c6 */ /* 0x000ea60000000000 */
[----:B--2---:R4:W2:Y:S08]  /*0b80*/  SYNCS.EXCH.64 URZ, [UR6+0x110], UR8 ;  /* 0x0001100806ff75b2 */ /* 0x0048b00008000100 */
[----:B------:R4:W3:Y:S02]  /*0b90*/  SYNCS.EXCH.64 URZ, [UR6+0x118], UR4 ;  /* 0x0001180406ff75b2 */ /* 0x0008e40008000100 */
[----:B----4-:R-:W-:Y:S01]  /*0ba0*/  NOP ;  /* 0x0000000000007918 */ /* 0x010fe20000000000 */
.L_x_13:
[----:B------:R-:W4:Y:S01]  /*0bb0*/  SHFL.IDX PT, R2, R56, RZ, 0x1f ;  /* 0x00001fff38027589 */ /* 0x000f2200000e0000 */
[----:B------:R-:W1:Y:S01]  /*0bc0*/  S2UR UR27, SR_CTAID.X ;  /* 0x00000000001b79c3 */ /* 0x000e620000002500 */
[----:B------:R-:W-:-:S07]  /*0bd0*/  NOP ;  /* 0x0000000000007918 */ /* 0x000fce0000000000 */
[----:B------:R-:W1:Y:S01]  /*0be0*/  S2UR UR23, SR_CTAID.Y ;  /* 0x00000000001779c3 */ /* 0x000e620000002600 */
[----:B----4-:R-:W-:-:S13]  /*0bf0*/  ISETP.NE.AND P0, PT, R2, 0x5, PT ;  /* 0x000000050200780c */ /* 0x010fda0003f05270 */
[----:B-1----:R-:W-:Y:S05]  /*0c00*/  @P0 BRA `(.L_x_14) ;  /* 0x0000000000480947 */ /* 0x002fea0003800000 */
[----:B--23--:R-:W1:Y:S01]  /*0c10*/  S2UR UR4, SR_CgaCtaId ;  /* 0x00000000000479c3 */ /* 0x00ce620000008800 */
        /* <DEDUP_REMOVED lines=10> */
[----:B-1----:R-:W-:Y:S01]  /*0cc0*/  ULEA UR4, UR4, UR5, 0x18 ;  /* 0x0000000504047291 */ /* 0x002fe2000f8ec0ff */
[----:B------:R-:W1:Y:S11]  /*0cd0*/  FENCE.VIEW.ASYNC.S ;  /* 0x00000000000073c6 */ /* 0x000e760000000000 */
[----:B-1----:R1:W4:Y:S01]  /*0ce0*/  SYNCS.EXCH.64 URZ, [UR4+0x120], UR8 ;  /* 0x0001200804ff75b2 */ /* 0x0023220008000100 */
[----:B------:R1:W2:Y:S01]  /*0cf0*/  SYNCS.EXCH.64 URZ, [UR4+0x130], UR6 ;  /* 0x0001300604ff75b2 */ /* 0x0002a20008000100 */
[----:B------:R1:W3:Y:S01]  /*0d00*/  SYNCS.EXCH.64 URZ, [UR4+0x128], UR8 ;  /* 0x0001280804ff75b2 */ /* 0x0002e20008000100 */
[----:B------:R1:W1:Y:S01]  /*0d10*/  SYNCS.EXCH.64 URZ, [UR4+0x138], UR6 ;  /* 0x0001380604ff75b2 */ /* 0x0002620008000100 */
[----:B------:R-:W-:Y:S01]  /*0d20*/  NOP ;  /* 0x0000000000007918 */ /* 0x000fe20000000000 */
.L_x_14:
[----:B------:R-:W-:-:S05]  /*0d30*/  CS2R.32 R49, SR_CgaSize ;  /* 0x0000000000317805 */ /* 0x000fca0000008a00 */
[----:B------:R-:W-:-:S05]  /*0d40*/  IMAD R49, R49, -0xa0, RZ ;  /* 0xffffff6031317824 */ /* 0x000fca00078e02ff */
[----:B--2---:R-:W-:-:S14]  /*0d50*/  R2UR UR5, R49 ;  /* 0x00000000310572ca */ /* 0x004fdc00000e0000 */
[----:B------:R-:W2:Y:S01]  /*0d60*/  LDCU UR5, c[0x0][UR5+0x2b0] ;  /* 0x00005600050577ac */ /* 0x000ea20008000800 */
[----:B------:R-:W-:Y:S02]  /*0d70*/  I2FP.F32.U32 R49, UR27 ;  /* 0x0000001b00317c45 */ /* 0x000fe40008201000 */
[----:B------:R-:W-:-:S05]  /*0d80*/  CS2R.32 R3, SR_CgaSize ;  /* 0x0000000000037805 */ /* 0x000fca0000008a00 */
[----:B------:R-:W-:-:S06]  /*0d90*/  IMAD R3, R3, -0xa0, RZ ;  /* 0xffffff6003037824 */ /* 0x000fcc00078e02ff */
[----:B------:R-:W4:Y:S01]  /*0da0*/  LDC R3, c[0x0][R3+0x2a0] ;  /* 0x0000a80003037b82 */ /* 0x000f220000000800 */
[----:B------:R-:W-:Y:S02]  /*0db0*/  I2FP.F32.U32 R48, UR23 ;  /* 0x0000001700307c45 */ /* 0x000fe40008201000 */
[----:B------:R-:W-:-:S05]  /*0dc0*/  CS2R.32 R16, SR_CgaSize ;  /* 0x0000000000107805 */ /* 0x000fca0000008a00 */
[----:B------:R-:W-:-:S05]  /*0dd0*/  IMAD R16, R16, -0xa0, RZ ;  /* 0xffffff6010107824 */ /* 0x000fca00078e02ff */
[----:B-1-3--:R-:W-:-:S14]  /*0de0*/  R2UR UR4, R16 ;  /* 0x00000000100472ca */ /* 0x00afdc00000e0000 */
[----:B------:R-:W1:Y:S01]  /*0df0*/  LDCU UR4, c[0x0][UR4+0x2b4] ;  /* 0x00005680040477ac */ /* 0x000e620008000800 */
[----:B------:R-:W-:Y:S01]  /*0e00*/  NOP ;  /* 0x0000000000007918 */ /* 0x000fe20000000000 */
[----:B------:R-:W3:Y:S01]  /*0e10*/  S2R R16, SR_CTAID.Z ;  /* 0x0000000000107919 */ /* 0x000ee20000002700 */
[----:B------:R-:W4:Y:S01]  /*0e20*/  LDCU UR18, c[0x0][0xb24] ;  /* 0x00016480ff1277ac */ /* 0x000f220008000800 */
[----:B------:R-:W-:-:S05]  /*0e30*/  CS2R.32 R2, SR_CgaSize ;  /* 0x0000000000027805 */ /* 0x000fca0000008a00 */
[----:B------:R-:W-:-:S06]  /*0e40*/  IMAD R2, R2, -0xa0, RZ ;  /* 0xffffff6002027824 */ /* 0x000fcc00078e02ff */
[----:B------:R-:W3:Y:S01]  /*0e50*/  LDC R2, c[0x0][R2+0x2a4] ;  /* 0x0000a90002027b82 */ /* 0x000ee20000000800 */
[----:B--2---:R-:W-:Y:S01]  /*0e60*/  FMUL R49, R49, UR5 ;  /* 0x0000000531317c20 */ /* 0x004fe20008400000 */
[----:B-1----:R-:W-:-:S05]  /*0e70*/  FMUL R48, R48, UR4 ;  /* 0x0000000430307c20 */ /* 0x002fca0008400000 */
[----:B------:R-:W1:Y:S01]  /*0e80*/  F2I.U32.TRUNC.NTZ R49, R49 ;  /* 0x0000003100317305 */ /* 0x000e62000020f000 */
[----:B----4-:R-:W-:-:S07]  /*0e90*/  UISETP.GE.AND UP0, UPT, UR18, 0x1, UPT ;  /* 0x000000011200788c */ /* 0x010fce000bf06270 */
[----:B------:R-:W2:Y:S01]  /*0ea0*/  F2I.U32.TRUNC.NTZ R48, R48 ;  /* 0x0000003000307305 */ /* 0x000ea2000020f000 */
[----:B-1----:R-:W-:-:S05]  /*0eb0*/  IADD3 R49, PT, PT, -R49, RZ, RZ ;  /* 0x000000ff31317210 */ /* 0x002fca0007ffe1ff */
[----:B------:R-:W-:Y:S01]  /*0ec0*/  IMAD R49, R3, R49, UR27 ;  /* 0x0000001b03317e24 */ /* 0x000fe2000f8e0231 */
[----:B--2---:R-:W-:-:S05]  /*0ed0*/  IADD3 R48, PT, PT, -R48, RZ, RZ ;  /* 0x000000ff30307210 */ /* 0x004fca0007ffe1ff */
[----:B---3--:R-:W-:Y:S01]  /*0ee0*/  IMAD R48, R2, R48, UR23 ;  /* 0x0000001702307e24 */ /* 0x008fe2000f8e0230 */
[----:B------:R-:W-:Y:S06]  /*0ef0*/  BAR.SYNC.DEFER_BLOCKING 0x0 ;  /* 0x0000000000007b1d */ /* 0x000fec0000010000 */
[----:B------:R-:W-:Y:S05]  /*0f00*/  BRA.U !UP0, `(.L_x_15) ;  /* 0x0000000108d47547 */ /* 0x000fea000b800000 */
[----:B------:R-:W1:Y:S01]  /*0f10*/  LDCU.128 UR28, c[0x0][0xb10] ;  /* 0x00016200ff1c77ac */ /* 0x000e620008000c00 */
[----:B------:R-:W2:Y:S01]  /*0f20*/  LDCU UR14, c[0x0][0x370] ;  /* 0x00006e00ff0e77ac */ /* 0x000ea20008000800 */
[----:B------:R-:W3:Y:S01]  /*0f30*/  LDCU UR8, c[0x0][0x374] ;  /* 0x00006e80ff0877ac */ /* 0x000ee20008000800 */
[----:B------:R-:W4:Y:S01]  /*0f40*/  LDCU UR19, c[0x0][0xb0c] ;  /* 0x00016180ff1377ac */ /* 0x000f220008000800 */
[----:B------:R-:W4:Y:S01]  /*0f50*/  LDCU UR9, c[0x0][0xb20] ;  /* 0x00016400ff0977ac */ /* 0x000f220008000800 */
[----:B------:R-:W4:Y:S01]  /*0f60*/  LDCU.64 UR16, c[0x0][0xb28] ;  /* 0x00016500ff1077ac */ /* 0x000f220008000a00 */
[----:B-1----:R-:W-:Y:S02]  /*0f70*/  UISETP.NE.AND UP0, UPT, UR30, 0x1, UPT ;  /* 0x000000011e00788c */ /* 0x002fe4000bf05270 */
[----:B---3--:R-:W-:Y:S02]  /*0f80*/  UIMAD.WIDE.U32 UR4, UR8, UR31, URZ ;  /* 0x0000001f080472a5 */ /* 0x008fe4000f8e00ff */
[----:B--2---:R-:W-:-:S02]  /*0f90*/  UIMAD.WIDE.U32 UR6, UR14, UR28, URZ ;  /* 0x0000001c0e0672a5 */ /* 0x004fc4000f8e00ff */
[----:B----4-:R-:W-:Y:S02]  /*0fa0*/  UISETP.NE.AND UP1, UPT, UR19, 0x1, UPT ;  /* 0x000000011300788c */ /* 0x010fe4000bf25270 */
[----:B------:R-:W-:Y:S01]  /*0fb0*/  UIMAD.WIDE.U32 UR10, UR23, UR31, URZ ;  /* 0x0000001f170a72a5 */ /* 0x000fe2000f8e00ff */
[----:B------:R-:W-:Y:S01]  /*0fc0*/  UMOV UR4, UR5 ;  /* 0x0000000500047c82 */ /* 0x000fe20008000000 */
[----:B------:R-:W-:Y:S02]  /*0fd0*/  UISETP.NE.AND UP4, UPT, UR18, 0x1, UPT ;  /* 0x000000011200788c */ /* 0x000fe4000bf85270 */
[----:B------:R-:W-:-:S03]  /*0fe0*/  @UP0 USHF.R.U32.HI UR8, URZ, UR9, UR4 ;  /* 0x00000009ff080299 */ /* 0x000fc60008011604 */
[----:B------:R-:W-:Y:S01]  /*0ff0*/  UMOV UR6, UR11 ;  /* 0x0000000b00067c82 */ /* 0x000fe20008000000 */
[----:B------:R-:W-:Y:S01]  /*1000*/  UMOV UR4, UR7 ;  /* 0x0000000700047c82 */ /* 0x000fe20008000000 */
[----:B------:R-:W-:Y:S02]  /*1010*/  USHF.R.U32.HI UR10, URZ, UR9, UR6 ;  /* 0x00000009ff0a7299 */ /* 0x000fe40008011606 */
[----:B------:R-:W-:Y:S02]  /*1020*/  @UP1 USHF.R.U32.HI UR14, URZ, UR29, UR4 ;  /* 0x0000001dff0e1299 */ /* 0x000fe40008011604 */
[----:B------:R-:W-:Y:S02]  /*1030*/  UIMAD.WIDE.U32 UR4, UR8, UR16, URZ ;  /* 0x00000010080472a5 */ /* 0x000fe4000f8e00ff */
[----:B------:R-:W-:Y:S02]  /*1040*/  UIMAD.WIDE.U32 UR12, UR27, UR28, URZ ;  /* 0x0000001c1b0c72a5 */ /* 0x000fe4000f8e00ff */
[----:B------:R-:W-:-:S03]  /*1050*/  UIMAD.WIDE.U32 UR6, UR14, UR16, URZ ;  /* 0x000000100e0672a5 */ /* 0x000fc6000f8e00ff */
[----:B------:R-:W-:Y:S02]  /*1060*/  UMOV UR4, UR5 ;  /* 0x0000000500047c82 */ /* 0x000fe40008000000 */
[----:B------:R-:W-:Y:S01]  /*1070*/  @UP4 USHF.R.U32.HI UR8, URZ, UR17, UR4 ;  /* 0x00000011ff084299 */ /* 0x000fe20008011604 */
[----:B------:R-:W-:Y:S02]  /*1080*/  UMOV UR9, UR13 ;  /* 0x0000000d00097c82 */ /* 0x000fe40008000000 */
[----:B------:R-:W-:Y:S01]  /*1090*/  UMOV UR4, UR7 ;  /* 0x0000000700047c82 */ /* 0x000fe20008000000 */
[----:B------:R-:W-:Y:S02]  /*10a0*/  USHF.R.U32.HI UR29, URZ, UR29, UR9 ;  /* 0x0000001dff1d7299 */ /* 0x000fe40008011609 */
[----:B------:R-:W-:Y:S02]  /*10b0*/  @UP4 USHF.R.U32.HI UR14, URZ, UR17, UR4 ;  /* 0x00000011ff0e4299 */ /* 0x000fe40008011604 */
[----:B------:R-:W-:-:S02]  /*10c0*/  USEL UR9, UR23, UR10, !UP0 ;  /* 0x0000000a17097287 */ /* 0x000fc4000c000000 */
[----:B------:R-:W-:Y:S02]  /*10d0*/  UIMAD UR4, UR8, UR18, URZ ;  /* 0x00000012080472a4 */ /* 0x000fe4000f8e02ff */
[----:B------:R-:W-:Y:S02]  /*10e0*/  USEL UR6, UR27, UR29, !UP1 ;  /* 0x0000001d1b067287 */ /* 0x000fe4000c800000 */
[----:B------:R-:W-:Y:S02]  /*10f0*/  UISETP.GE.AND UP0, UPT, UR9, UR4, UPT ;  /* 0x000000040900728c */ /* 0x000fe4000bf06270 */
[----:B------:R-:W-:Y:S02]  /*1100*/  UIMAD.WIDE.U32 UR4, UR9, UR16, URZ ;  /* 0x00000010090472a5 */ /* 0x000fe4000f8e00ff */
[----:B------:R-:W-:Y:S02]  /*1110*/  UIMAD UR7, UR14, UR18, URZ ;  /* 0x000000120e0772a4 */ /* 0x000fe4000f8e02ff */
[----:B------:R-:W-:-:S02]  /*1120*/  UIMAD.WIDE.U32 UR10, UR6, UR16, URZ ;  /* 0x00000010060a72a5 */ /* 0x000fc4000f8e00ff */
[----:B------:R-:W-:Y:S01]  /*1130*/  UISETP.GE.OR UP0, UPT, UR6, UR7, UP0 ;  /* 0x000000070600728c */ /* 0x000fe20008706670 */
[----:B------:R-:W-:Y:S01]  /*1140*/  UMOV UR4, UR5 ;  /* 0x0000000500047c82 */ /* 0x000fe20008000000 */
[----:B------:R-:W-:Y:S02]  /*1150*/  UIADD3 UR8, UPT, UPT, -UR9, URZ, URZ ;  /* 0x000000ff09087290 */ /* 0x000fe4000fffe1ff */
[----:B------:R-:W-:Y:S02]  /*1160*/  USHF.R.U32.HI UR4, URZ, UR17, UR4 ;  /* 0x00000011ff047299 */ /* 0x000fe40008011604 */
[----:B------:R-:W-:Y:S02]  /*1170*/  UIMAD UR23, UR30, UR8, UR23 ;  /* 0x000000081e1772a4 */ /* 0x000fe4000f8e0217 */
[----:B------:R-:W-:Y:S02]  /*1180*/  USEL UR7, UR9, UR4, !UP4 ;  /* 0x0000000409077287 */ /* 0x000fe4000e000000 */
[----:B------:R-:W-:Y:S01]  /*1190*/  UIADD3 UR10, UPT, UPT, -UR6, URZ, URZ ;  /* 0x000000ff060a7290 */ /* 0x000fe2000fffe1ff */
[----:B------:R-:W-:-:S02]  /*11a0*/  @!UP0 UMOV UR4, UR11 ;  /* 0x0000000b00048c82 */ /* 0x000fc40008000000 */
[----:B------:R-:W-:Y:S02]  /*11b0*/  @!UP0 USHF.R.U32.HI UR5, URZ, UR17, UR4 ;  /* 0x00000011ff058299 */ /* 0x000fe40008011604 */
[----:B------:R-:W-:Y:S02]  /*11c0*/  UIADD3 UR4, UPT, UPT, -UR7, URZ, URZ ;  /* 0x000000ff07047290 */ /* 0x000fe4000fffe1ff */
[----:B------:R-:W-:Y:S02]  /*11d0*/  @!UP0 USEL UR5, UR6, UR5, !UP4 ;  /* 0x0000000506058287 */ /* 0x000fe4000e000000 */
[----:B------:R-:W-:Y:S02]  /*11e0*/  UIMAD UR8, UR18, UR4, UR9 ;  /* 0x00000004120872a4 */ /* 0x000fe4000f8e0209 */
[----:B------:R-:W-:Y:S02]  /*11f0*/  @!UP0 UIADD3 UR4, UPT, UPT, UR7, -UR5, URZ ;  /* 0x8000000507048290 */ /* 0x000fe4000fffe0ff */
[----:B------:R-:W-:-:S02]  /*1200*/  @!UP0 UIMAD UR8, UR8, UR14, UR5 ;  /* 0x0000000e080882a4 */ /* 0x000fc4000f8e0205 */
[----:B------:R-:W-:Y:S02]  /*1210*/  @!UP0 UIMAD UR9, UR4, UR18, UR6 ;  /* 0x00000012040982a4 */ /* 0x000fe4000f8e0206 */
[----:B------:R-:W-:Y:S02]  /*1220*/  UIMAD UR4, UR19, UR10, UR27 ;  /* 0x0000000a130472a4 */ /* 0x000fe4000f8e021b */
[----:B------:R-:W-:Y:S01]  /*1230*/  UIMAD UR23, UR9, UR30, UR23 ;  /* 0x0000001e091772a4 */ /* 0x000fe2000f8e0217 */
[----:B------:R-:W-:Y:S02]  /*1240*/  @!UP0 UMOV UR6, UR8 ;  /* 0x0000000800068c82 */ /* 0x000fe40008000000 */
[----:B------:R-:W-:-:S12]  /*1250*/  UIMAD UR27, UR6, UR19, UR4 ;  /* 0x00000013061b72a4 */ /* 0x000fd8000f8e0204 */
.L_x_15:
[----:B------:R-:W1:Y:S02]  /*1260*/  LDCU UR4, c[0x0][0xb30] ;  /* 0x00016600ff0477ac */ /* 0x000e640008000800 */
[----:B-1----:R-:W-:-:S09]  /*1270*/  UISETP.NE.AND UP0, UPT, UR4, 0x1, UPT ;  /* 0x000000010400788c */ /* 0x002fd2000bf05270 */
[----:B------:R-:W-:Y:S05]  /*1280*/  BRA.U UP0, `(.L_x_16) ;  /* 0x0000000100447547 */ /* 0x000fea000b800000 */
[----:B------:R-:W1:Y:S01]  /*1290*/  LDCU.128 UR8, c[0x0][0xb10] ;  /* 0x00016200ff0877ac */ /* 0x000e620008000c00 */
[----:B------:R-:W2:Y:S01]  /*12a0*/  LDCU UR12, c[0x0][0xb0c] ;  /* 0x00016180ff0c77ac */ /* 0x000ea20008000800 */
[----:B------:R-:W3:Y:S01]  /*12b0*/  LDCU UR13, c[0x0][0xb20] ;  /* 0x00016400ff0d77ac */ /* 0x000ee20008000800 */
[----:B-1----:R-:W-:Y:S02]  /*12c0*/  UIMAD.WIDE.U32 UR6, UR27, UR8, URZ ;  /* 0x000000081b0672a5 */ /* 0x002fe4000f8e00ff */
[----:B------:R-:W-:Y:S02]  /*12d0*/  UIMAD.WIDE.U32 UR4, UR23, UR11, URZ ;  /* 0x0000000b170472a5 */ /* 0x000fe4000f8e00ff */
[----:B--2---:R-:W-:Y:S02]  /*12e0*/  UISETP.NE.AND UP1, UPT, UR12, 0x1, UPT ;  /* 0x000000010c00788c */ /* 0x004fe4000bf25270 */
[----:B------:R-:W-:Y:S01]  /*12f0*/  UISETP.NE.AND UP0, UPT, UR10, 0x1, UPT ;  /* 0x000000010a00788c */ /* 0x000fe2000bf05270 */
[----:B------:R-:W-:-:S02]  /*1300*/  UMOV UR6, UR7 ;  /* 0x0000000700067c82 */ /* 0x000fc40008000000 */
[----:B------:R-:W-:Y:S01]  /*1310*/  UMOV UR4, UR5 ;  /* 0x0000000500047c82 */ /* 0x000fe20008000000 */
[----:B------:R-:W-:Y:S02]  /*1320*/  USHF.R.U32.HI UR6, URZ, UR9, UR6 ;  /* 0x00000009ff067299 */ /* 0x000fe40008011606 */
[----:B---3--:R-:W-:Y:S02]  /*1330*/  USHF.R.U32.HI UR4, URZ, UR13, UR4 ;  /* 0x0000000dff047299 */ /* 0x008fe40008011604 */
[----:B------:R-:W-:Y:S02]  /*1340*/  USEL UR5, UR27, UR6, !UP1 ;  /* 0x000000061b057287 */ /* 0x000fe4000c800000 */
[----:B------:R-:W-:-:S04]  /*1350*/  USEL UR4, UR23, UR4, !UP0 ;  /* 0x0000000417047287 */ /* 0x000fc8000c000000 */
[----:B------:R-:W-:Y:S02]  /*1360*/  UIADD3 UR6, UPT, UPT, UR5, -UR4, URZ ;  /* 0x8000000405067290 */ /* 0x000fe4000fffe0ff */
[----:B------:R-:W-:Y:S02]  /*1370*/  UIADD3 UR4, UPT, UPT, -UR5, UR4, URZ ;  /* 0x0000000405047290 */ /* 0x000fe4000fffe1ff */
[----:B------:R-:W-:Y:S02]  /*1380*/  UIMAD UR23, UR6, UR10, UR23 ;  /* 0x0000000a061772a4 */ /* 0x000fe4000f8e0217 */
[----:B------:R-:W-:-:S12]  /*1390*/  UIMAD UR27, UR4, UR12, UR27 ;  /* 0x0000000c041b72a4 */ /* 0x000fd8000f8e021b */
.L_x_16:
[----:B------:R-:W-:Y:S01]  /*13a0*/  BAR.SYNC.DEFER_BLOCKING 0x0 ;  /* 0x0000000000007b1d */ /* 0x000fe20000010000 */
[----:B------:R-:W-:Y:S01]  /*13b0*/  UISETP.NE.AND UP0, UPT, UR15, 0x2, UPT ;  /* 0x000000020f00788c */ /* 0x000fe2000bf05270 */
[----:B------:R-:W-:Y:S02]  /*13c0*/  ISETP.NE.OR P2, PT, R0, 0x2, !P2 ;  /* 0x000000020000780c */ /* 0x000fe40005745670 */
[----:B------:R-:W-:Y:S02]  /*13d0*/  LOP3.LUT R0, R54, 0x1f, RZ, 0xc0, !PT ;  /* 0x0000001f36007812 */ /* 0x000fe400078ec0ff */
[----:B------:R-:W1:Y:S04]  /*13e0*/  LDCU UR39, c[0x0][0xb24] ;  /* 0x00016480ff2777ac */ /* 0x000e680008000800 */
[----:B------:R-:W-:Y:S05]  /*13f0*/  BRA.U UP0, `(.L_x_17) ;  /* 0x0000001d009c7547 */ /* 0x000fea000b800000 */
[----:B------:R-:W2:Y:S01]  /*1400*/  LDCU UR7, c[0x0][0x390] ;  /* 0x00007200ff0777ac */ /* 0x000ea20008000800 */
[----:B------:R-:W-:Y:S01]  /*1410*/  PLOP3.LUT P1, PT, PT, PT, UP2, 0x80, 0x8 ;  /* 0x000000000008781c */ /* 0x000fe20003f2f028 */
[----:B------:R-:W-:Y:S01]  /*1420*/  IMAD.MOV.U32 R2, RZ, RZ, RZ ;  /* 0x000000ffff027224 */ /* 0x000fe200078e00ff */
[----:B------:R-:W-:Y:S01]  /*1430*/  ISETP.EQ.OR P3, PT, R0, RZ, P2 ;  /* 0x000000ff0000720c */ /* 0x000fe20001762670 */
[----:B------:R-:W3:Y:S01]  /*1440*/  LDCU UR6, c[0x0][0x5c0] ;  /* 0x0000b800ff0677ac */ /* 0x000ee20008000800 */
[----:B------:R-:W-:Y:S01]  /*1450*/  PLOP3.LUT P1, PT, P1, PT, PT, 0x8, 0x80 ;  /* 0x000000000080781c */ /* 0x000fe20000f2e170 */
[----:B------:R-:W4:Y:S01]  /*1460*/  LDCU UR48, c[0x0][0x370] ;  /* 0x00006e00ff3077ac */ /* 0x000f220008000800 */
[----:B------:R-:W1:Y:S01]  /*1470*/  LDCU.64 UR40, c[0x0][0x348] ;  /* 0x00006900ff2877ac */ /* 0x000e620008000a00 */
[----:B------:R-:W1:Y:S01]  /*1480*/  LDCU UR47, c[0x0][0x374] ;  /* 0x00006e80ff2f77ac */ /* 0x000e620008000800 */
[----:B--2---:R-:W-:Y:S02]  /*1490*/  UIADD3 UR5, UPT, UPT, UR7, 0x3f, URZ ;  /* 0x0000003f07057890 */ /* 0x004fe4000fffe0ff */
[----:B---3--:R-:W-:-:S02]  /*14a0*/  UIADD3 UR6, UPT, UPT, UR6, 0x3f, URZ ;  /* 0x0000003f06067890 */ /* 0x008fc4000fffe0ff */
[----:B------:R-:W-:Y:S02]  /*14b0*/  USHF.R.S32.HI UR4, URZ, 0x1f, UR5 ;  /* 0x0000001fff047899 */ /* 0x000fe40008011405 */
[----:B------:R-:W-:Y:S02]  /*14c0*/  UIADD3 UR52, UPT, UPT, UR7, 0x7e, URZ ;  /* 0x0000007e07347890 */ /* 0x000fe4000fffe0ff */
[----:B------:R-:W-:Y:S02]  /*14d0*/  ULEA.HI UR4, UR4, UR5, URZ, 0x6 ;  /* 0x0000000504047291 */ /* 0x000fe4000f8f30ff */
[----:B------:R-:W-:Y:S02]  /*14e0*/  UIADD3 UR5, UPT, UPT, UR7, -0x1, URZ ;  /* 0xffffffff07057890 */ /* 0x000fe4000fffe0ff */
[----:B------:R-:W-:Y:S02]  /*14f0*/  USHF.R.S32.HI UR50, URZ, 0x6, UR4 ;  /* 0x00000006ff327899 */ /* 0x000fe40008011404 */
[----:B------:R-:W-:-:S02]  /*1500*/  UISETP.GE.U32.AND UP1, UPT, UR5, -0x7f, UPT ;  /* 0xffffff810500788c */ /* 0x000fc4000bf26070 */
[----:B------:R-:W-:Y:S02]  /*1510*/  UISETP.LT.U32.AND UP0, UPT, UR50, 0xd, UPT ;  /* 0x0000000d3200788c */ /* 0x000fe4000bf01070 */
[----:B------:R-:W-:Y:S02]  /*1520*/  USHF.R.S32.HI UR4, URZ, 0x1f, UR6 ;  /* 0x0000001fff047899 */ /* 0x000fe40008011406 */
[----:B------:R-:W-:Y:S02]  /*1530*/  USEL UR49, UR50, 0xd, UP0 ;  /* 0x0000000d32317887 */ /* 0x000fe40008000000 */
[----:B------:R-:W-:Y:S02]  /*1540*/  ULEA.HI UR4, UR4, UR6, URZ, 0x6 ;  /* 0x0000000604047291 */ /* 0x000fe4000f8f30ff */
[----:B------:R-:W-:Y:S02]  /*1550*/  UIADD3 UR38, UPT, UPT, UR49, -0x1, URZ ;  /* 0xffffffff31267890 */ /* 0x000fe4000fffe0ff */
[----:B------:R-:W-:-:S02]  /*1560*/  @UP1 UIADD3 UR38, UPT, UPT, UR49, URZ, URZ ;  /* 0x000000ff31261290 */ /* 0x000fc4000fffe0ff */
[----:B------:R-:W-:Y:S02]  /*1570*/  USHF.R.S32.HI UR46, URZ, 0x6, UR4 ;  /* 0x00000006ff2e7899 */ /* 0x000fe40008011404 */
[----:B------:R-:W-:Y:S02]  /*1580*/  UIADD3 UR51, UPT, UPT, UR50, -UR49, URZ ;  /* 0x8000003132337290 */ /* 0x000fe4000fffe0ff */
[----:B------:R-:W-:Y:S01]  /*1590*/  UIADD3 UR38, UPT, UPT, UR38, 0x1, URZ ;  /* 0x0000000126267890 */ /* 0x000fe2000fffe0ff */
[----:B------:R-:W-:Y:S01]  /*15a0*/  UMOV UR28, 0x1 ;  /* 0x00000001001c7882 */ /* 0x000fe20000000000 */
[----:B-1--4-:R-:W-:-:S10]  /*15b0*/  UMOV UR29, URZ ;  /* 0x000000ff001d7c82 */ /* 0x012fd40008000000 */
.L_x_33:
[----:B------:R-:W-:Y:S01]  /*15c0*/  IMAD.U32 R4, RZ, RZ, UR46 ;  /* 0x0000002eff047e24 */ /* 0x000fe2000f8e00ff */
[----:B------:R-:W1:Y:S04]  /*15d0*/  LDCU UR37, c[0x0][0x5c4] ;  /* 0x0000b880ff2577ac */ /* 0x000e680008000800 */
[-C--:B------:R-:W-:Y:S01]  /*15e0*/  IABS R0, R4.reuse ;  /* 0x0000000400007213 */ /* 0x080fe20000000000 */
[----:B------:R-:W-:Y:S01]  /*15f0*/  UMOV UR36, 0x400 ;  /* 0x0000040000247882 */ /* 0x000fe20000000000 */
[----:B------:R-:W-:Y:S01]  /*1600*/  IABS R4, R4 ;  /* 0x0000000400047213 */ /* 0x000fe20000000000 */
[----:B------:R-:W-:Y:S01]  /*1610*/  USHF.L.U32 UR34, UR27, 0x6, URZ ;  /* 0x000000061b227899 */ /* 0x000fe200080006ff */
[----:B------:R-:W-:Y:S01]  /*1620*/  R2UR UR6, R0 ;  /* 0x00000000000672ca */ /* 0x000fe200000e0000 */
[----:B------:R-:W-:Y:S01]  /*1630*/  UMOV UR15, URZ ;  /* 0x000000ff000f7c82 */ /* 0x000fe20008000000 */
[----:B-1----:R-:W-:-:S11]  /*1640*/  IMAD.U32 R3, RZ, RZ, UR37 ;  /* 0x00000025ff037e24 */ /* 0x002fd6000f8e00ff */
[----:B------:R-:W1:Y:S08]  /*1650*/  I2F.RP R0, UR6 ;  /* 0x0000000600007d06 */ /* 0x000e700008209400 */
[----:B-1----:R-:W1:Y:S02]  /*1660*/  MUFU.RCP R0, R0 ;  /* 0x0000000000007308 */ /* 0x002e640000001000 */
[----:B-1----:R-:W-:-:S06]  /*1670*/  VIADD R0, R0, 0xffffffe ;  /* 0x0ffffffe00007836 */ /* 0x002fcc0000000000 */
[----:B------:R-:W1:Y:S02]  /*1680*/  F2I.FTZ.U32.TRUNC.NTZ R0, R0 ;  /* 0x0000000000007305 */ /* 0x000e64000021f000 */
[----:B-1----:R-:W-:Y:S02]  /*1690*/  R2UR UR5, R0 ;  /* 0x00000000000572ca */ /* 0x002fe400000e0000 */
[----:B------:R-:W-:Y:S01]  /*16a0*/  IABS R0, R3 ;  /* 0x0000000300007213 */ /* 0x000fe20000000000 */
[----:B------:R-:W-:-:S03]  /*16b0*/  IMAD.U32 R3, RZ, RZ, UR23 ;  /* 0x00000017ff037e24 */ /* 0x000fc6000f8e00ff */
[----:B------:R-:W-:Y:S01]  /*16c0*/  R2UR UR8, R0 ;  /* 0x00000000000872ca */ /* 0x000fe200000e0000 */
[----:B------:R-:W-:Y:S01]  /*16d0*/  IMAD.MOV R0, RZ, RZ, -R4 ;  /* 0x000000ffff007224 */ /* 0x000fe200078e0a04 */
[----:B------:R-:W-:-:S04]  /*16e0*/  IABS R3, R3 ;  /* 0x0000000300037213 */ /* 0x000fc80000000000 */
[----:B------:R-:W-:Y:S01]  /*16f0*/  R2UR UR9, R3 ;  /* 0x00000000030972ca */ /* 0x000fe200000e0000 */
[----:B------:R-:W-:-:S04]  /*1700*/  UIADD3 UR4, UPT, UPT, URZ, -UR5, URZ ;  /* 0x80000005ff047290 */ /* 0x000fc8000fffe0ff */
[----:B------:R-:W-:Y:S02]  /*1710*/  UIMAD UR7, UR4, UR6, URZ ;  /* 0x00000006040772a4 */ /* 0x000fe4000f8e02ff */
[----:B------:R-:W1:Y:S01]  /*1720*/  I2F.RP R3, UR8 ;  /* 0x0000000800037d06 */ /* 0x000e620008209400 */
[----:B------:R-:W-:Y:S02]  /*1730*/  UMOV UR4, URZ ;  /* 0x000000ff00047c82 */ /* 0x000fe40008000000 */
[----:B------:R-:W-:Y:S02]  /*1740*/  UIMAD.WIDE.U32 UR4, UR5, UR7, UR4 ;  /* 0x00000007050472a5 */ /* 0x000fe4000f8e0004 */
[----:B------:R-:W-:-:S05]  /*1750*/  R2UR UR7, R0 ;  /* 0x00000000000772ca */ /* 0x000fca00000e0000 */
[----:B------:R-:W-:Y:S02]  /*1760*/  UMOV UR4, UR5 ;  /* 0x0000000500047c82 */ /* 0x000fe40008000000 */
[----:B------:R-:W-:Y:S01]  /*1770*/  UIMAD.WIDE.U32 UR4, UR4, UR9, URZ ;  /* 0x00000009040472a5 */ /* 0x000fe2000f8e00ff */
[----:B-1----:R-:W1:Y:S06]  /*1780*/  MUFU.RCP R0, R3 ;  /* 0x0000000300007308 */ /* 0x002e6c0000001000 */
[----:B------:R-:W-:Y:S02]  /*1790*/  UMOV UR4, UR5 ;  /* 0x0000000500047c82 */ /* 0x000fe40008000000 */
[----:B------:R-:W-:Y:S01]  /*17a0*/  UIMAD UR5, UR4, UR7, UR9 ;  /* 0x00000007040572a4 */ /* 0x000fe2000f8e0209 */
[----:B------:R-:W2:Y:S03]  /*17b0*/  S2UR UR7, SR_CgaCtaId ;  /* 0x00000000000779c3 */ /* 0x000ea60000008800 */
[----:B------:R-:W-:Y:S01]  /*17c0*/  UISETP.GT.U32.AND UP0, UPT, UR6, UR5, UPT ;  /* 0x000000050600728c */ /* 0x000fe2000bf04070 */
[----:B-1----:R-:W-:-:S02]  /*17d0*/  VIADD R0, R0, 0xffffffe ;  /* 0x0ffffffe00007836 */ /* 0x002fc40000000000 */
[----:B------:R-:W-:-:S08]  /*17e0*/  IMAD.U32 R3, RZ, RZ, UR28 ;  /* 0x0000001cff037e24 */ /* 0x000fd0000f8e00ff */
[----:B------:R-:W-:Y:S01]  /*17f0*/  @!UP0 UIADD3 UR5, UPT, UPT, UR5, -UR6, URZ ;  /* 0x8000000605058290 */ /* 0x000fe2000fffe0ff */
[----:B------:R-:W1:Y:S01]  /*1800*/  F2I.FTZ.U32.TRUNC.NTZ R0, R0 ;  /* 0x0000000000007305 */ /* 0x000e62000021f000 */
[----:B------:R-:W-:Y:S01]  /*1810*/  @!UP0 UIADD3 UR4, UPT, UPT, UR4, 0x1, URZ ;  /* 0x0000000104048890 */ /* 0x000fe2000fffe0ff */
[----:B------:R-:W-:Y:S01]  /*1820*/  SHF.L.U32 R3, R3, 0x1f, RZ ;  /* 0x0000001f03037819 */ /* 0x000fe200000006ff */
[----:B------:R-:W-:Y:S02]  /*1830*/  UISETP.GE.U32.AND UP1, UPT, UR5, UR6, UPT ;  /* 0x000000060500728c */ /* 0x000fe4000bf26070 */
[----:B------:R-:W-:Y:S02]  /*1840*/  ULOP3.LUT UR5, UR23, UR46, URZ, 0x3c, !UPT ;  /* 0x0000002e17057292 */ /* 0x000fe4000f8e3cff */
[----:B--2---:R-:W-:Y:S02]  /*1850*/  ULEA UR36, UR7, UR36, 0x18 ;  /* 0x0000002407247291 */ /* 0x004fe4000f8ec0ff */
[----:B------:R-:W-:-:S02]  /*1860*/  UISETP.GE.AND UP0, UPT, UR5, URZ, UPT ;  /* 0x000000ff0500728c */ /* 0x000fc4000bf06270 */
[----:B------:R-:W-:-:S03]  /*1870*/  ULEA UR7, UR29, UR36, 0x3 ;  /* 0x000000241d077291 */ /* 0x000fc6000f8e18ff */
[----:B------:R-:W-:Y:S01]  /*1880*/  @UP1 UIADD3 UR4, UPT, UPT, UR4, 0x1, URZ ;  /* 0x0000000104041890 */ /* 0x000fe2000fffe0ff */
[----:B-1----:R-:W-:Y:S01]  /*1890*/  R2UR UR5, R0 ;  /* 0x00000000000572ca */ /* 0x002fe200000e0000 */
[----:B------:R-:W-:-:S05]  /*18a0*/  UISETP.NE.AND UP1, UPT, UR46, URZ, UPT ;  /* 0x000000ff2e00728c */ /* 0x000fca000bf25270 */
[----:B------:R-:W-:Y:S01]  /*18b0*/  UMOV UR6, UR4 ;  /* 0x0000000400067c82 */ /* 0x000fe20008000000 */
[----:B------:R1:W2:Y:S01]  /*18c0*/  SYNCS.PHASECHK.TRANS64.TRYWAIT P0, [UR7+0x68], R3 ;  /* 0x00006803ff0075a7 */ /* 0x0002a20008001107 */
[----:B------:R-:W-:-:S04]  /*18d0*/  @!UP0 UIADD3 UR6, UPT, UPT, -UR6, URZ, URZ ;  /* 0x000000ff06068290 */ /* 0x000fc8000fffe1ff */
[----:B------:R-:W-:Y:S02]  /*18e0*/  @!UP1 ULOP3.LUT UR6, URZ, UR46, URZ, 0x33, !UPT ;  /* 0x0000002eff069292 */ /* 0x000fe4000f8e33ff */
[----:B------:R-:W-:-:S04]  /*18f0*/  UIADD3 UR4, UPT, UPT, URZ, -UR5, URZ ;  /* 0x80000005ff047290 */ /* 0x000fc8000fffe0ff */
[----:B------:R-:W-:Y:S01]  /*1900*/  IMAD.U32 R0, RZ, RZ, UR6 ;  /* 0x00000006ff007e24 */ /* 0x000fe2000f8e00ff */
[----:B------:R-:W-:-:S03]  /*1910*/  UIMAD UR7, UR4, UR8, URZ ;  /* 0x00000008040772a4 */ /* 0x000fc6000f8e02ff */
[----:B------:R-:W-:Y:S01]  /*1920*/  UMOV UR4, URZ ;  /* 0x000000ff00047c82 */ /* 0x000fe20008000000 */
[----:B------:R-:W-:Y:S01]  /*1930*/  IABS R0, R0 ;  /* 0x0000000000007213 */ /* 0x000fe20000000000 */
[----:B------:R-:W-:-:S03]  /*1940*/  UIMAD.WIDE.U32 UR4, UR5, UR7, UR4 ;  /* 0x00000007050472a5 */ /* 0x000fc6000f8e0004 */
[----:B------:R-:W-:-:S04]  /*1950*/  R2UR UR9, R0 ;  /* 0x00000000000972ca */ /* 0x000fc800000e0000 */
[----:B------:R-:W-:-:S09]  /*1960*/  UMOV UR4, UR5 ;  /* 0x0000000500047c82 */ /* 0x000fd20008000000 */
[----:B------:R-:W-:-:S07]  /*1970*/  UIMAD.WIDE.U32 UR4, UR4, UR9, URZ ;  /* 0x00000009040472a5 */ /* 0x000fce000f8e00ff */
[----:B------:R-:W-:Y:S02]  /*1980*/  UMOV UR4, UR5 ;  /* 0x0000000500047c82 */ /* 0x000fe40008000000 */
[----:B------:R-:W-:-:S04]  /*1990*/  UIADD3 UR5, UPT, UPT, -UR4, URZ, URZ ;  /* 0x000000ff04057290 */ /* 0x000fc8000fffe1ff */
[----:B------:R-:W-:-:S04]  /*19a0*/  UIMAD UR5, UR8, UR5, UR9 ;  /* 0x00000005080572a4 */ /* 0x000fc8000f8e0209 */
[----:B------:R-:W-:-:S11]  /*19b0*/  UISETP.GT.U32.AND UP0, UPT, UR8, UR5, UPT ;  /* 0x000000050800728c */ /* 0x000fd6000bf04070 */
[----:B------:R-:W-:Y:S02]  /*19c0*/  @!UP0 UIADD3 UR5, UPT, UPT, UR5, -UR8, URZ ;  /* 0x8000000805058290 */ /* 0x000fe4000fffe0ff */
[----:B------:R-:W-:Y:S02]  /*19d0*/  @!UP0 UIADD3 UR4, UPT, UPT, UR4, 0x1, URZ ;  /* 0x0000000104048890 */ /* 0x000fe4000fffe0ff */
[----:B------:R-:W-:Y:S02]  /*19e0*/  UISETP.GE.U32.AND UP1, UPT, UR5, UR8, UPT ;  /* 0x000000080500728c */ /* 0x000fe4000bf26070 */
[----:B------:R-:W-:-:S04]  /*19f0*/  ULOP3.LUT UR5, UR6, UR37, URZ, 0x3c, !UPT ;  /* 0x0000002506057292 */ /* 0x000fc8000f8e3cff */
[----:B------:R-:W-:-:S05]  /*1a00*/  UISETP.GE.AND UP0, UPT, UR5, URZ, UPT ;  /* 0x000000ff0500728c */ /* 0x000fca000bf06270 */
[----:B------:R-:W-:Y:S02]  /*1a10*/  @UP1 UIADD3 UR4, UPT, UPT, UR4, 0x1, URZ ;  /* 0x0000000104041890 */ /* 0x000fe4000fffe0ff */
[----:B------:R-:W-:-:S05]  /*1a20*/  UISETP.NE.AND UP1, UPT, UR37, URZ, UPT ;  /* 0x000000ff2500728c */ /* 0x000fca000bf25270 */
[----:B------:R-:W-:Y:S01]  /*1a30*/  UMOV UR31, UR4 ;  /* 0x00000004001f7c82 */ /* 0x000fe20008000000 */
[----:B------:R-:W-:Y:S02]  /*1a40*/  UIADD3 UR4, UPT, UPT, -UR6, URZ, URZ ;  /* 0x000000ff06047290 */ /* 0x000fe4000fffe1ff */
[----:B------:R-:W-:Y:S02]  /*1a50*/  @!UP0 UIADD3 UR31, UPT, UPT, -UR31, URZ, URZ ;  /* 0x000000ff1f1f8290 */ /* 0x000fe4000fffe1ff */
[----:B------:R-:W-:Y:S02]  /*1a60*/  UISETP.GE.U32.AND UP0, UPT, UR52, 0x7f, UPT ;  /* 0x0000007f3400788c */ /* 0x000fe4000bf06070 */
[----:B------:R-:W-:Y:S02]  /*1a70*/  @!UP1 ULOP3.LUT UR31, URZ, UR37, URZ, 0x33, !UPT ;  /* 0x00000025ff1f9292 */ /* 0x000fe4000f8e33ff */
[----:B------:R-:W-:Y:S02]  /*1a80*/  UIMAD UR4, UR46, UR4, UR23 ;  /* 0x000000042e0472a4 */ /* 0x000fe4000f8e0217 */
[----:B------:R-:W-:-:S02]  /*1a90*/  UIADD3 UR5, UPT, UPT, -UR31, URZ, URZ ;  /* 0x000000ff1f057290 */ /* 0x000fc4000fffe1ff */
[----:B------:R-:W-:Y:S02]  /*1aa0*/  USHF.L.U32 UR10, UR4, 0x6, URZ ;  /* 0x00000006040a7899 */ /* 0x000fe400080006ff */
[----:B------:R-:W-:Y:S01]  /*1ab0*/  UIMAD UR37, UR37, UR5, UR6 ;  /* 0x00000005252572a4 */ /* 0x000fe2000f8e0206 */
[----:B-12---:R-:W-:Y:S11]  /*1ac0*/  BRA.U !UP0, `(.L_x_18) ;  /* 0x0000000508107547 */ /* 0x006ff6000b800000 */
[----:B------:R-:W1:Y:S01]  /*1ad0*/  LDCU.64 UR8, c[0x0][0x5b0] ;  /* 0x0000b600ff0877ac */ /* 0x000e620008000a00 */
[----:B------:R-:W1:Y:S01]  /*1ae0*/  LDCU.64 UR26, c[0x0][0x5d8] ;  /* 0x0000bb00ff1a77ac */ /* 0x000e620008000a00 */
[----:B------:R-:W2:Y:S01]  /*1af0*/  LDCU UR19, c[0x0][0x598] ;  /* 0x0000b300ff1377ac */ /* 0x000ea20008000800 */
[----:B------:R-:W3:Y:S01]  /*1b00*/  LDCU UR18, c[0x0][0x58c] ;  /* 0x0000b180ff1277ac */ /* 0x000ee20008000800 */
[----:B------:R-:W4:Y:S01]  /*1b10*/  LDCU UR21, c[0x0][0x59c] ;  /* 0x0000b380ff1577ac */ /* 0x000f220008000800 */
[----:B------:R-:W2:Y:S01]  /*1b20*/  LDCU UR20, c[0x0][0x5a0] ;  /* 0x0000b400ff1477ac */ /* 0x000ea20008000800 */
[----:B------:R-:W2:Y:S01]  /*1b30*/  LDCU.64 UR16, c[0x0][0x590] ;  /* 0x0000b200ff1077ac */ /* 0x000ea20008000a00 */
[----:B------:R-:W2:Y:S01]  /*1b40*/  LDCU.64 UR6, c[0x0][0x5b8] ;  /* 0x0000b700ff0677ac */ /* 0x000ea20008000a00 */
[----:B------:R-:W2:Y:S01]  /*1b50*/  LDCU.64 UR4, c[0x0][0x5d0] ;  /* 0x0000ba00ff0477ac */ /* 0x000ea20008000a00 */
[----:B-1----:R-:W-:Y:S02]  /*1b60*/  UIMAD UR30, UR37, UR8, UR26 ;  /* 0x00000008251e72a4 */ /* 0x002fe4000f8e021a */
[----:B------:R-:W-:Y:S01]  /*1b70*/  UIMAD UR27, UR31, UR9, UR27 ;  /* 0x000000091f1b72a4 */ /* 0x000fe2000f8e021b */
[----:B------:R-:W-:Y:S01]  /*1b80*/  UMOV UR14, URZ ;  /* 0x000000ff000e7c82 */ /* 0x000fe20008000000 */
[----:B---34-:R-:W-:-:S10]  /*1b90*/  UMOV UR11, UR29 ;  /* 0x0000001d000b7c82 */ /* 0x018fd40008000000 */
.L_x_23:
[----:B---3--:R-:W-:Y:S01]  /*1ba0*/  @!P2 MOV R3, 0x4000 ;  /* 0x000040000003a802 */ /* 0x008fe20000000f00 */
[----:B------:R-:W-:Y:S01]  /*1bb0*/  ULEA UR33, UR11, UR36, 0x3 ;  /* 0x000000240b217291 */ /* 0x000fe2000f8e18ff */
[----:B----4-:R-:W-:Y:S11]  /*1bc0*/  @P0 BRA `(.L_x_19) ;  /* 0x0000000000100947 */ /* 0x010ff60003800000 */
[----:B------:R-:W-:Y:S04]  /*1bd0*/  MOV R4, UR28 ;  /* 0x0000001c00047c02 */ /* 0x000fe80008000f00 */
[----:B------:R-:W-:Y:S04]  /*1be0*/  SHF.L.U32 R4, R4, 0x1f, RZ ;  /* 0x0000001f04047819 */ /* 0x000fe800000006ff */
[----:B------:R-:W1:Y:S02]  /*1bf0*/  SYNCS.PHASECHK.TRANS64.TRYWAIT P0, [UR33+0x68], R4 ;  /* 0x00006804ff0075a7 */ /* 0x000e640008001121 */
[----:B-1----:R-:W-:Y:S05]  /*1c00*/  @!P0 BRA `(.L_x_20) ;  /* 0x00000064008c8947 */ /* 0x002fea0003800000 */
.L_x_19:
[----:B------:R3:W-:Y:S01]  /*1c10*/  @!P2 SYNCS.ARRIVE.TRANS64 RZ, [UR33], R3 ;  /* 0x00000003ffffa9a7 */ /* 0x0007e20008000021 */
[----:B------:R-:W-:Y:S04]  /*1c20*/  BSSY.RECONVERGENT B0, `(.L_x_21) ;  /* 0x0000003000007945 */ /* 0x000fe80003800200 */
[----:B------:R-:W-:Y:S05]  /*1c30*/  @P3 BRA `(.L_x_22) ;  /* 0x0000000000043947 */ /* 0x000fea0003800000 */
[----:B--2---:R-:W-:Y:S05]  /*1c40*/  BPT.TRAP 0x1 ;  /* 0x000000040000795c */ /* 0x004fea0000300000 */
.L_x_22:
[----:B--2---:R-:W-:Y:S05]  /*1c50*/  BSYNC.RECONVERGENT B0 ;  /* 0x0000000000007941 */ /* 0x004fea0003800200 */
.L_x_21:
[----:B------:R-:W-:Y:S02]  /*1c60*/  UIADD3 UR8, UPT, UPT, UR11, 0x1, URZ ;  /* 0x000000010b087890 */ /* 0x000fe4000fffe0ff */
[----:B------:R-:W-:Y:S02]  /*1c70*/  USHF.L.U32 UR35, UR14, 0x6, URZ ;  /* 0x000000060e237899 */ /* 0x000fe400080006ff */
[----:B------:R-:W-:Y:S02]  /*1c80*/  UISETP.NE.AND UP0, UPT, UR8, 0xd, UPT ;  /* 0x0000000d0800788c */ /* 0x000fe4000bf05270 */
[----:B------:R-:W-:Y:S02]  /*1c90*/  UISETP.NE.AND UP2, UPT, UR19, 0x1, UPT ;  /* 0x000000011300788c */ /* 0x000fe4000bf45270 */
[----:B------:R-:W-:Y:S02]  /*1ca0*/  USEL UR9, URZ, 0x1, UP0 ;  /* 0x00000001ff097887 */ /* 0x000fe40008000000 */
[----:B------:R-:W-:Y:S02]  /*1cb0*/  USEL UR29, UR8, URZ, UP0 ;  /* 0x000000ff081d7287 */ /* 0x000fe40008000000 */
[----:B------:R-:W-:Y:S02]  /*1cc0*/  ULOP3.LUT UR28, UR28, UR9, URZ, 0x3c, !UPT ;  /* 0x000000091c1c7292 */ /* 0x000fe4000f8e3cff */
[----:B------:R-:W-:Y:S02]  /*1cd0*/  ULEA UR8, UR29, UR36, 0x3 ;  /* 0x000000241d087291 */ /* 0x000fe4000f8e18ff */
[----:B------:R-:W-:Y:S02]  /*1ce0*/  UISETP.NE.AND UP0, UPT, UR18, 0x1, UPT ;  /* 0x000000011200788c */ /* 0x000fe4000bf05270 */
[----:B------:R-:W-:Y:S01]  /*1cf0*/  UIADD3 UR24, UP1, UPT, UR40, 0x80, URZ ;  /* 0x0000008028187890 */ /* 0x000fe2000ff3e0ff */
[----:B-1----:R-:W-:Y:S01]  /*1d00*/  MOV R0, UR28 ;  /* 0x0000001c00007c02 */ /* 0x002fe20008000f00 */
[----:B------:R-:W-:Y:S02]  /*1d10*/  ULEA UR15, UR11, UR36, 0xd ;  /* 0x000000240b0f7291 */ /* 0x000fe4000f8e68ff */
[----:B------:R-:W-:Y:S01]  /*1d20*/  UIADD3.X UR25, UPT, UPT, URZ, UR41, URZ, UP1, !UPT ;  /* 0x00000029ff197290 */ /* 0x000fe20008ffe4ff */
[----:B------:R-:W-:Y:S01]  /*1d30*/  SHF.L.U32 R0, R0, 0x1f, RZ ;  /* 0x0000001f00007819 */ /* 0x000fe200000006ff */
[----:B------:R-:W-:Y:S02]  /*1d40*/  UIADD3 UR32, UPT, UPT, UR15, 0x3400, URZ ;  /* 0x000034000f207890 */ /* 0x000fe4000fffe0ff */
[----:B------:R-:W-:Y:S01]  /*1d50*/  UPRMT UR26, UR30, 0x40, UR27 ;  /* 0x000000401e1a7896 */ /* 0x000fe2000800001b */
[----:B------:R1:W4:Y:S01]  /*1d60*/  SYNCS.PHASECHK.TRANS64.TRYWAIT P0, [UR8+0x68], R0 ;  /* 0x00006800ff0075a7 */ /* 0x0003220008001108 */
[----:B------:R-:W-:Y:S02]  /*1d70*/  UIMAD.WIDE.U32 UR8, UR35, UR16, URZ ;  /* 0x00000010230872a5 */ /* 0x000fe4000f8e00ff */
[----:B------:R-:W-:Y:S02]  /*1d80*/  UIADD3 UR14, UPT, UPT, UR14, 0x1, URZ ;  /* 0x000000010e0e7890 */ /* 0x000fe4000fffe0ff */
[----:B------:R-:W-:Y:S01]  /*1d90*/  USHF.R.U32.HI UR9, URZ, UR17, UR9 ;  /* 0x00000011ff097299 */ /* 0x000fe20008011609 */
[----:B------:R-:W-:Y:S01]  /*1da0*/  UMOV UR42, 0x0 ;  /* 0x00000000002a7882 */ /* 0x000fe20000000000 */
[----:B------:R-:W-:Y:S02]  /*1db0*/  UMOV UR43, 0x10000000 ;  /* 0x10000000002b7882 */ /* 0x000fe40000000000 */
[----:B------:R-:W-:Y:S01]  /*1dc0*/  USEL UR9, UR35, UR9, !UP0 ;  /* 0x0000000923097287 */ /* 0x000fe2000c000000 */
[----:B------:R-:W-:Y:S01]  /*1dd0*/  UTMALDG.2D [UR32], [UR24], desc[UR42] ;  /* 0x00002a20180075b4 */ /* 0x000fe20008009000 */
[----:B------:R-:W-:Y:S02]  /*1de0*/  UIADD3 UR22, UP0, UPT, UR40, 0x180, URZ ;  /* 0x0000018028167890 */ /* 0x000fe4000ff1e0ff */
[----:B------:R-:W-:Y:S02]  /*1df0*/  UIMAD.WIDE.U32 UR12, UR9, UR21, URZ ;  /* 0x00000015090c72a5 */ /* 0x000fe4000f8e00ff */
[----:B------:R-:W-:Y:S02]  /*1e00*/  UIADD3 UR11, UPT, UPT, -UR9, URZ, URZ ;  /* 0x000000ff090b7290 */ /* 0x000fe4000fffe1ff */
[----:B------:R-:W-:Y:S02]  /*1e10*/  USHF.R.U32.HI UR13, URZ, UR20, UR13 ;  /* 0x00000014ff0d7299 */ /* 0x000fe4000801160d */
[----:B------:R-:W-:Y:S02]  /*1e20*/  UIMAD UR11, UR18, UR11, UR35 ;  /* 0x0000000b120b72a4 */ /* 0x000fe4000f8e0223 */
[----:B------:R-:W-:Y:S02]  /*1e30*/  USEL UR13, UR9, UR13, !UP2 ;  /* 0x0000000d090d7287 */ /* 0x000fe4000d000000 */
[----:B------:R-:W-:Y:S02]  /*1e40*/  UIMAD UR11, UR11, UR6, UR4 ;  /* 0x000000060b0b72a4 */ /* 0x000fe4000f8e0204 */
[----:B------:R-:W-:Y:S02]  /*1e50*/  UIADD3 UR8, UPT, UPT, -UR13, URZ, URZ ;  /* 0x000000ff0d087290 */ /* 0x000fe4000fffe1ff */
[----:B------:R-:W-:Y:S02]  /*1e60*/  UIADD3.X UR23, UPT, UPT, URZ, UR41, URZ, UP0, !UPT ;  /* 0x00000029ff177290 */ /* 0x000fe400087fe4ff */
[----:B------:R-:W-:Y:S02]  /*1e70*/  UIMAD UR9, UR19, UR8, UR9 ;  /* 0x00000008130972a4 */ /* 0x000fe4000f8e0209 */
[----:B------:R-:W-:Y:S02]  /*1e80*/  UIADD3 UR8, UPT, UPT, UR15, 0x1d400, URZ ;  /* 0x0001d4000f087890 */ /* 0x000fe4000fffe0ff */
[----:B------:R-:W-:Y:S02]  /*1e90*/  UIMAD UR12, UR9, UR7, UR5 ;  /* 0x00000007090c72a4 */ /* 0x000fe4000f8e0205 */
[----:B------:R-:W-:Y:S01]  /*1ea0*/  UPRMT UR15, UR26, 0x5410, URZ ;  /* 0x000054101a0f7896 */ /* 0x000fe200080000ff */
[----:B------:R-:W-:Y:S01]  /*1eb0*/  UMOV UR9, UR33 ;  /* 0x0000002100097c82 */ /* 0x000fe20008000000 */
[----:B------:R-:W-:Y:S07]  /*1ec0*/  UISETP.NE.AND UP0, UPT, UR14, UR38, UPT ;  /* 0x000000260e00728c */ /* 0x000fee000bf05270 */
[----:B------:R2:W-:Y:S02]  /*1ed0*/  UTMALDG.4D.IM2COL [UR8], [UR22], UR15 ;  /* 0x00000008160073b4 */ /* 0x0005e4000805800f */
[----:B--2---:R-:W-:Y:S01]  /*1ee0*/  UMOV UR15, UR38 ;  /* 0x00000026000f7c82 */ /* 0x004fe20008000000 */
[----:B------:R-:W-:Y:S01]  /*1ef0*/  UMOV UR11, UR29 ;  /* 0x0000001d000b7c82 */ /* 0x000fe20008000000 */
[----:B-1----:R-:W-:Y:S05]  /*1f00*/  BRA.U UP0, `(.L_x_23) ;  /* 0xfffffffd00247547 */ /* 0x002fea000b83ffff */
.L_x_18:
[----:B------:R-:W-:Y:S01]  /*1f10*/  ULEA UR4, UR29, UR36, 0x3 ;  /* 0x000000241d047291 */ /* 0x000fe2000f8e18ff */
[----:B------:R-:W-:Y:S01]  /*1f20*/  MOV R0, UR28 ;  /* 0x0000001c00007c02 */ /* 0x000fe20008000f00 */
[----:B------:R-:W-:Y:S01]  /*1f30*/  @!P1 SYNCS.ARRIVE.TRANS64.A1T0 RZ, [UR36+0x108], RZ ;  /* 0x000108ffffff99a7 */ /* 0x000fe20008100024 */
[----:B------:R-:W-:Y:S02]  /*1f40*/  UISETP.GT.AND UP0, UPT, UR50, UR49, UPT ;  /* 0x000000313200728c */ /* 0x000fe4000bf04270 */
[----:B------:R-:W-:-:S04]  /*1f50*/  SHF.L.U32 R0, R0, 0x1f, RZ ;  /* 0x0000001f00007819 */ /* 0x000fc800000006ff */
[----:B----4-:R1:W2:Y:S03]  /*1f60*/  SYNCS.PHASECHK.TRANS64.TRYWAIT P0, [UR4+0x68], R0 ;  /* 0x00006800ff0075a7 */ /* 0x0102a60008001104 */
[----:B------:R-:W-:Y:S05]  /*1f70*/  BRA.U !UP0, `(.L_x_24) ;  /* 0x0000000508107547 */ /* 0x000fea000b800000 */
[----:B------:R-:W4:Y:S01]  /*1f80*/  LDCU.64 UR8, c[0x0][0x5b0] ;  /* 0x0000b600ff0877ac */ /* 0x000f220008000a00 */
[----:B------:R-:W4:Y:S01]  /*1f90*/  LDCU.64 UR32, c[0x0][0x5d8] ;  /* 0x0000bb00ff2077ac */ /* 0x000f220008000a00 */
[----:B------:R-:W1:Y:S01]  /*1fa0*/  LDCU UR18, c[0x0][0x598] ;  /* 0x0000b300ff1277ac */ /* 0x000e620008000800 */
[----:B------:R-:W1:Y:S01]  /*1fb0*/  LDCU UR14, c[0x0][0x58c] ;  /* 0x0000b180ff0e77ac */ /* 0x000e620008000800 */
[----:B------:R-:W1:Y:S01]  /*1fc0*/  LDCU UR20, c[0x0][0x59c] ;  /* 0x0000b380ff1477ac */ /* 0x000e620008000800 */
[----:B------:R-:W1:Y:S01]  /*1fd0*/  LDCU UR19, c[0x0][0x5a0] ;  /* 0x0000b400ff1377ac */ /* 0x000e620008000800 */
[----:B----4-:R-:W-:Y:S01]  /*1fe0*/  UIMAD UR35, UR37, UR8, UR32 ;  /* 0x00000008252372a4 */ /* 0x010fe2000f8e0220 */
[----:B------:R-:W4:Y:S01]  /*1ff0*/  LDCU.64 UR16, c[0x0][0x590] ;  /* 0x0000b200ff1077ac */ /* 0x000f220008000a00 */
[----:B------:R-:W1:Y:S01]  /*2000*/  LDCU.64 UR6, c[0x0][0x5b8] ;  /* 0x0000b700ff0677ac */ /* 0x000e620008000a00 */
[----:B------:R-:W1:Y:S01]  /*2010*/  LDCU.64 UR4, c[0x0][0x5d0] ;  /* 0x0000ba00ff0477ac */ /* 0x000e620008000a00 */
[----:B------:R-:W-:-:S02]  /*2020*/  UIMAD UR33, UR31, UR9, UR33 ;  /* 0x000000091f2172a4 */ /* 0x000fc4000f8e0221 */
[----:B------:R-:W-:Y:S01]  /*2030*/  UIADD3 UR37, UPT, UPT, UR51, UR15, URZ ;  /* 0x0000000f33257290 */ /* 0x000fe2000fffe0ff */
[----:B------:R-:W-:-:S11]  /*2040*/  UMOV UR11, UR29 ;  /* 0x0000001d000b7c82 */ /* 0x000fd60008000000 */
.L_x_29:
[----:B--23--:R-:W-:Y:S01]  /*2050*/  @!P2 MOV R3, 0x4000 ;  /* 0x000040000003a802 */ /* 0x00cfe20000000f00 */
[----:B------:R-:W-:Y:S01]  /*2060*/  ULEA UR25, UR11, UR36, 0x3 ;  /* 0x000000240b197291 */ /* 0x000fe2000f8e18ff */
[----:B--2---:R-:W-:Y:S11]  /*2070*/  @P0 BRA `(.L_x_25) ;  /* 0x0000000000100947 */ /* 0x004ff60003800000 */
[----:B------:R-:W-:Y:S04]  /*2080*/  MOV R4, UR28 ;  /* 0x0000001c00047c02 */ /* 0x000fe80008000f00 */
[----:B------:R-:W-:Y:S04]  /*2090*/  SHF.L.U32 R4, R4, 0x1f, RZ ;  /* 0x0000001f04047819 */ /* 0x000fe800000006ff */
[----:B------:R-:W2:Y:S02]  /*20a0*/  SYNCS.PHASECHK.TRANS64.TRYWAIT P0, [UR25+0x68], R4 ;  /* 0x00006804ff0075a7 */ /* 0x000ea40008001119 */
[----:B--2---:R-:W-:Y:S05]  /*20b0*/  @!P0 BRA `(.L_x_26) ;  /* 0x0000006000788947 */ /* 0x004fea0003800000 */
.L_x_25:
[----:B------:R2:W-:Y:S01]  /*20c0*/  @!P2 SYNCS.ARRIVE.TRANS64 RZ, [UR25], R3 ;  /* 0x00000003ffffa9a7 */ /* 0x0005e20008000019 */
[----:B------:R-:W-:Y:S04]  /*20d0*/  BSSY.RECONVERGENT B0, `(.L_x_27) ;  /* 0x0000003000007945 */ /* 0x000fe80003800200 */
[----:B------:R-:W-:Y:S05]  /*20e0*/  @P3 BRA `(.L_x_28) ;  /* 0x0000000000043947 */ /* 0x000fea0003800000 */
[----:B-1--4-:R-:W-:Y:S05]  /*20f0*/  BPT.TRAP 0x1 ;  /* 0x000000040000795c */ /* 0x012fea0000300000 */
.L_x_28:
[----:B-1--4-:R-:W-:Y:S05]  /*2100*/  BSYNC.RECONVERGENT B0 ;  /* 0x0000000000007941 */ /* 0x012fea0003800200 */
.L_x_27:
        /* <DEDUP_REMOVED lines=10> */
[----:B------:R-:W-:Y:S01]  /*21b0*/  MOV R0, UR28 ;  /* 0x0000001c00007c02 */ /* 0x000fe20008000f00 */
[----:B------:R-:W-:Y:S02]  /*21c0*/  ULEA UR21, UR11, UR36, 0xd ;  /* 0x000000240b157291 */ /* 0x000fe4000f8e68ff */
[----:B------:R-:W-:Y:S01]  /*21d0*/  UIADD3.X UR23, UPT, UPT, URZ, UR41, URZ, UP1, !UPT ;  /* 0x00000029ff177290 */ /* 0x000fe20008ffe4ff */
[----:B------:R-:W-:Y:S01]  /*21e0*/  SHF.L.U32 R0, R0, 0x1f, RZ ;  /* 0x0000001f00007819 */ /* 0x000fe200000006ff */
[----:B------:R-:W-:Y:S02]  /*21f0*/  UIADD3 UR24, UPT, UPT, UR21, 0x3400, URZ ;  /* 0x0000340015187890 */ /* 0x000fe4000fffe0ff */
[----:B------:R-:W-:Y:S01]  /*2200*/  UPRMT UR32, UR35, 0x40, UR33 ;  /* 0x0000004023207896 */ /* 0x000fe20008000021 */
[----:B------:R1:W3:Y:S01]  /*2210*/  SYNCS.PHASECHK.TRANS64.TRYWAIT P0, [UR8+0x68], R0 ;  /* 0x00006800ff0075a7 */ /* 0x0002e20008001108 */
[----:B------:R-:W-:Y:S02]  /*2220*/  UIMAD.WIDE.U32 UR8, UR27, UR16, URZ ;  /* 0x000000101b0872a5 */ /* 0x000fe4000f8e00ff */
[----:B------:R-:W-:Y:S02]  /*2230*/  UIADD3 UR15, UPT, UPT, UR15, 0x1, URZ ;  /* 0x000000010f0f7890 */ /* 0x000fe4000fffe0ff */
[----:B------:R-:W-:Y:S01]  /*2240*/  USHF.R.U32.HI UR9, URZ, UR17, UR9 ;  /* 0x00000011ff097299 */ /* 0x000fe20008011609 */
[----:B------:R-:W-:Y:S01]  /*2250*/  UMOV UR42, 0x0 ;  /* 0x00000000002a7882 */ /* 0x000fe20000000000 */
[----:B------:R-:W-:Y:S02]  /*2260*/  UMOV UR43, 0x10000000 ;  /* 0x10000000002b7882 */ /* 0x000fe40000000000 */
[----:B------:R-:W-:Y:S02]  /*2270*/  USEL UR9, UR27, UR9, !UP0 ;  /* 0x000000091b097287 */ /* 0x000fe4000c000000 */
[----:B------:R-:W-:Y:S02]  /*2280*/  UIADD3 UR30, UP0, UPT, UR40, 0x180, URZ ;  /* 0x00000180281e7890 */ /* 0x000fe4000ff1e0ff */
[----:B------:R-:W-:Y:S02]  /*2290*/  UIMAD.WIDE.U32 UR12, UR9, UR20, URZ ;  /* 0x00000014090c72a5 */ /* 0x000fe4000f8e00ff */
[----:B------:R-:W-:Y:S02]  /*22a0*/  UIADD3 UR11, UPT, UPT, -UR9, URZ, URZ ;  /* 0x000000ff090b7290 */ /* 0x000fe4000fffe1ff */
[----:B------:R-:W-:Y:S02]  /*22b0*/  USHF.R.U32.HI UR13, URZ, UR19, UR13 ;  /* 0x00000013ff0d7299 */ /* 0x000fe4000801160d */
[----:B------:R-:W-:Y:S02]  /*22c0*/  UIMAD UR11, UR14, UR11, UR27 ;  /* 0x0000000b0e0b72a4 */ /* 0x000fe4000f8e021b */
[----:B------:R-:W-:Y:S02]  /*22d0*/  USEL UR13, UR9, UR13, !UP2 ;  /* 0x0000000d090d7287 */ /* 0x000fe4000d000000 */
[----:B------:R-:W-:Y:S02]  /*22e0*/  UIMAD UR11, UR11, UR6, UR4 ;  /* 0x000000060b0b72a4 */ /* 0x000fe4000f8e0204 */
[----:B------:R-:W-:Y:S01]  /*22f0*/  UIADD3 UR8, UPT, UPT, -UR13, URZ, URZ ;  /* 0x000000ff0d087290 */ /* 0x000fe2000fffe1ff */
[----:B------:R-:W-:Y:S01]  /*2300*/  UMOV UR26, UR34 ;  /* 0x00000022001a7c82 */ /* 0x000fe20008000000 */
[----:B------:R-:W-:Y:S01]  /*2310*/  UIADD3.X UR31, UPT, UPT, URZ, UR41, URZ, UP0, !UPT ;  /* 0x00000029ff1f7290 */ /* 0x000fe200087fe4ff */
[----:B------:R-:W-:Y:S01]  /*2320*/  UTMALDG.2D [UR24], [UR22], desc[UR42] ;  /* 0x00002a18160075b4 */ /* 0x000fe20008009000 */
[----:B------:R-:W-:Y:S02]  /*2330*/  UIMAD UR9, UR18, UR8, UR9 ;  /* 0x00000008120972a4 */ /* 0x000fe4000f8e0209 */
[----:B------:R-:W-:Y:S02]  /*2340*/  UIADD3 UR8, UPT, UPT, UR21, 0x1d400, URZ ;  /* 0x0001d40015087890 */ /* 0x000fe4000fffe0ff */
[----:B------:R-:W-:Y:S02]  /*2350*/  UIMAD UR12, UR9, UR7, UR5 ;  /* 0x00000007090c72a4 */ /* 0x000fe4000f8e0205 */
[----:B------:R-:W-:Y:S01]  /*2360*/  UPRMT UR21, UR32, 0x5410, URZ ;  /* 0x0000541020157896 */ /* 0x000fe200080000ff */
[----:B------:R-:W-:Y:S01]  /*2370*/  UMOV UR9, UR25 ;  /* 0x0000001900097c82 */ /* 0x000fe20008000000 */
[----:B------:R-:W-:Y:S07]  /*2380*/  UISETP.NE.AND UP0, UPT, UR15, UR37, UPT ;  /* 0x000000250f00728c */ /* 0x000fee000bf05270 */
[----:B------:R4:W-:Y:S02]  /*2390*/  UTMALDG.4D.IM2COL [UR8], [UR30], UR21 ;  /* 0x000000081e0073b4 */ /* 0x0009e40008058015 */
[----:B----4-:R-:W-:Y:S01]  /*23a0*/  UMOV UR11, UR29 ;  /* 0x0000001d000b7c82 */ /* 0x010fe20008000000 */
[----:B-1----:R-:W-:Y:S05]  /*23b0*/  BRA.U UP0, `(.L_x_29) ;  /* 0xfffffffd00247547 */ /* 0x002fea000b83ffff */
.L_x_24:
[----:B--23--:R-:W-:Y:S01]  /*23c0*/  SHF.L.U32 R3, R2, 0x1f, RZ ;  /* 0x0000001f02037819 */ /* 0x00cfe200000006ff */
[----:B------:R-:W-:-:S03]  /*23d0*/  NOP ;  /* 0x0000000000007918 */ /* 0x000fc60000000000 */
[----:B------:R-:W2:Y:S02]  /*23e0*/  SYNCS.PHASECHK.TRANS64.TRYWAIT P0, [UR36+0x110], R3 ;  /* 0x00011003ff0075a7 */ /* 0x000ea40008001124 */
[----:B--2---:R-:W-:Y:S05]  /*23f0*/  @!P0 BRA `(.L_x_30) ;  /* 0x0000005c00c08947 */ /* 0x004fea0003800000 */
.L_x_120:
[----:B------:R-:W2:Y:S01]  /*2400*/  LDS.128 R4, [UR36+0x150] ;  /* 0x00015024ff047984 */ /* 0x000ea20008000c00 */
[----:B------:R-:W-:Y:S02]  /*2410*/  UIADD3 UR4, UPT, UPT, UR36, 0x118, URZ ;  /* 0x0000011824047890 */ /* 0x000fe4000fffe0ff */
[----:B------:R-:W-:Y:S01]  /*2420*/  UISETP.GE.AND UP0, UPT, UR39, 0x1, UPT ;  /* 0x000000012700788c */ /* 0x000fe2000bf06270 */
[----:B------:R-:W-:Y:S01]  /*2430*/  @!PT LDS RZ, [RZ] ;  /* 0x00000000fffff984 */ /* 0x000fe20000000800 */
[----:B------:R-:W-:Y:S01]  /*2440*/  @!PT LDS RZ, [RZ] ;  /* 0x00000000fffff984 */ /* 0x000fe20000000800 */
[----:B------:R-:W-:Y:S01]  /*2450*/  @!PT LDS RZ, [RZ] ;  /* 0x00000000fffff984 */ /* 0x000fe20000000800 */
[----:B------:R-:W-:Y:S01]  /*2460*/  @!PT LDS RZ, [RZ] ;  /* 0x00000000fffff984 */ /* 0x000fe20000000800 */
[----:B------:R3:W-:Y:S06]  /*2470*/  MEMBAR.ALL.CTA ;  /* 0x0000000000007992 */ /* 0x0007ec0000008000 */
[----:B---3--:R-:W3:Y:S01]  /*2480*/  FENCE.VIEW.ASYNC.S ;  /* 0x00000000000073c6 */ /* 0x008ee20000000000 */
[----:B------:R-:W-:-:S09]  /*2490*/  UPRMT UR4, URZ, 0x654, UR4 ;  /* 0x00000654ff047896 */ /* 0x000fd20008000004 */
[----:B---3--:R-:W-:Y:S01]  /*24a0*/  SYNCS.ARRIVE.TRANS64.RED.A1T0 RZ, [UR4], RZ ;  /* 0x000000ffffff79a7 */ /* 0x008fe20008100404 */
[----:B--2---:R-:W-:-:S13]  /*24b0*/  LOP3.LUT P0, RZ, R6, 0x1, RZ, 0xc0, !PT ;  /* 0x0000000106ff7812 */ /* 0x004fda000780c0ff */
[----:B------:R-:W-:Y:S01]  /*24c0*/  VOTEU.ANY UP1, P0 ;  /* 0x0000000000ff7886 */ /* 0x000fe20000020100 */
[----:B------:R-:W-:-:S13]  /*24d0*/  PLOP3.LUT P0, PT, PT, PT, UP1, 0x80, 0x8 ;  /* 0x000000000008781c */ /* 0x000fda0003f0f018 */
[----:B-1----:R-:W-:Y:S02]  /*24e0*/  @P0 MOV R0, R4 ;  /* 0x0000000400000202 */ /* 0x002fe40000000f00 */
[----:B------:R-:W-:Y:S02]  /*24f0*/  @P0 LOP3.LUT R4, R5, 0xffff, RZ, 0xc0, !PT ;  /* 0x0000ffff05040812 */ /* 0x000fe400078ec0ff */
[----:B------:R-:W-:Y:S02]  /*2500*/  @P0 R2UR UR6, R0 ;  /* 0x00000000000602ca */ /* 0x000fe400000e0000 */
[----:B------:R-:W-:-:S11]  /*2510*/  @P0 R2UR UR5, R4 ;  /* 0x00000000040502ca */ /* 0x000fd600000e0000 */
[----:B------:R-:W-:Y:S02]  /*2520*/  @UP1 UMOV UR45, UR6 ;  /* 0x00000006002d1c82 */ /* 0x000fe40008000000 */
[----:B------:R-:W-:Y:S01]  /*2530*/  @UP1 UMOV UR44, UR5 ;  /* 0x00000005002c1c82 */ /* 0x000fe20008000000 */
[----:B------:R-:W-:Y:S05]  /*2540*/  BRA.U !UP0, `(.L_x_31) ;  /* 0x0000000108d47547 */ /* 0x000fea000b800000 */
[----:B------:R-:W1:Y:S01]  /*2550*/  LDCU.128 UR16, c[0x0][0xb10] ;  /* 0x00016200ff1077ac */ /* 0x000e620008000c00 */
[----:B------:R-:W2:Y:S01]  /*2560*/  LDCU UR21, c[0x0][0xb20] ;  /* 0x00016400ff1577ac */ /* 0x000ea20008000800 */
[----:B------:R-:W3:Y:S01]  /*2570*/  LDCU UR20, c[0x0][0xb0c] ;  /* 0x00016180ff1477ac */ /* 0x000ee20008000800 */
[----:B------:R-:W4:Y:S01]  /*2580*/  LDCU.64 UR14, c[0x0][0xb28] ;  /* 0x00016500ff0e77ac */ /* 0x000f220008000a00 */
[----:B------:R-:W-:Y:S02]  /*2590*/  UISETP.NE.AND UP3, UPT, UR39, 0x1, UPT ;  /* 0x000000012700788c */ /* 0x000fe4000bf65270 */
[----:B-1----:R-:W-:Y:S02]  /*25a0*/  UIMAD.WIDE.U32 UR4, UR47, UR19, URZ ;  /* 0x000000132f0472a5 */ /* 0x002fe4000f8e00ff */
[----:B------:R-:W-:Y:S02]  /*25b0*/  UIMAD.WIDE.U32 UR6, UR48, UR16, URZ ;  /* 0x00000010300672a5 */ /* 0x000fe4000f8e00ff */
[----:B------:R-:W-:-:S02]  /*25c0*/  UISETP.NE.AND UP0, UPT, UR18, 0x1, UPT ;  /* 0x000000011200788c */ /* 0x000fc4000bf05270 */
[----:B------:R-:W-:Y:S01]  /*25d0*/  UIMAD.WIDE.U32 UR10, UR44, UR19, URZ ;  /* 0x000000132c0a72a5 */ /* 0x000fe2000f8e00ff */
[----:B------:R-:W-:Y:S01]  /*25e0*/  UMOV UR4, UR5 ;  /* 0x0000000500047c82 */ /* 0x000fe20008000000 */
[----:B---3--:R-:W-:Y:S02]  /*25f0*/  UISETP.NE.AND UP2, UPT, UR20, 0x1, UPT ;  /* 0x000000011400788c */ /* 0x008fe4000bf45270 */
[----:B--2---:R-:W-:Y:S02]  /*2600*/  USHF.R.U32.HI UR5, URZ, UR21, UR4 ;  /* 0x00000015ff057299 */ /* 0x004fe40008011604 */
[----:B------:R-:W-:Y:S01]  /*2610*/  UIMAD.WIDE.U32 UR12, UR45, UR16, URZ ;  /* 0x000000102d0c72a5 */ /* 0x000fe2000f8e00ff */
[----:B------:R-:W-:Y:S01]  /*2620*/  UMOV UR4, UR7 ;  /* 0x0000000700047c82 */ /* 0x000fe20008000000 */
[----:B------:R-:W-:Y:S02]  /*2630*/  USEL UR5, UR47, UR5, !UP0 ;  /* 0x000000052f057287 */ /* 0x000fe4000c000000 */
[----:B------:R-:W-:-:S02]  /*2640*/  USHF.R.U32.HI UR4, URZ, UR17, UR4 ;  /* 0x00000011ff047299 */ /* 0x000fc40008011604 */
[----:B----4-:R-:W-:Y:S02]  /*2650*/  UIMAD.WIDE.U32 UR8, UR5, UR14, URZ ;  /* 0x0000000e050872a5 */ /* 0x010fe4000f8e00ff */
[----:B------:R-:W-:Y:S01]  /*2660*/  USEL UR6, UR48, UR4, !UP2 ;  /* 0x0000000430067287 */ /* 0x000fe2000d000000 */
[----:B------:R-:W-:Y:S02]  /*2670*/  UMOV UR12, UR13 ;  /* 0x0000000d000c7c82 */ /* 0x000fe40008000000 */
[----:B------:R-:W-:Y:S01]  /*2680*/  UMOV UR4, UR11 ;  /* 0x0000000b00047c82 */ /* 0x000fe20008000000 */
[----:B------:R-:W-:Y:S01]  /*2690*/  UIMAD.WIDE.U32 UR10, UR6, UR14, URZ ;  /* 0x0000000e060a72a5 */ /* 0x000fe2000f8e00ff */
[----:B------:R-:W-:Y:S01]  /*26a0*/  UMOV UR8, UR9 ;  /* 0x0000000900087c82 */ /* 0x000fe20008000000 */
[----:B------:R-:W-:Y:S02]  /*26b0*/  USHF.R.U32.HI UR4, URZ, UR21, UR4 ;  /* 0x00000015ff047299 */ /* 0x000fe40008011604 */
[----:B------:R-:W-:-:S03]  /*26c0*/  @UP3 USHF.R.U32.HI UR5, URZ, UR15, UR8 ;  /* 0x0000000fff053299 */ /* 0x000fc60008011608 */
[----:B------:R-:W-:Y:S01]  /*26d0*/  UMOV UR10, UR11 ;  /* 0x0000000b000a7c82 */ /* 0x000fe20008000000 */
[----:B------:R-:W-:Y:S02]  /*26e0*/  USHF.R.U32.HI UR17, URZ, UR17, UR12 ;  /* 0x00000011ff117299 */ /* 0x000fe4000801160c */
[----:B------:R-:W-:Y:S02]  /*26f0*/  USEL UR4, UR44, UR4, !UP0 ;  /* 0x000000042c047287 */ /* 0x000fe4000c000000 */
[----:B------:R-:W-:Y:S02]  /*2700*/  @UP3 USHF.R.U32.HI UR6, URZ, UR15, UR10 ;  /* 0x0000000fff063299 */ /* 0x000fe4000801160a */
[----:B------:R-:W-:Y:S02]  /*2710*/  UIMAD UR7, UR39, UR5, URZ ;  /* 0x00000005270772a4 */ /* 0x000fe4000f8e02ff */
[----:B------:R-:W-:Y:S02]  /*2720*/  USEL UR5, UR45, UR17, !UP2 ;  /* 0x000000112d057287 */ /* 0x000fe4000d000000 */
[----:B------:R-:W-:-:S02]  /*2730*/  UIMAD UR10, UR39, UR6, URZ ;  /* 0x00000006270a72a4 */ /* 0x000fc4000f8e02ff */
[----:B------:R-:W-:Y:S02]  /*2740*/  UISETP.GE.AND UP0, UPT, UR4, UR7, UPT ;  /* 0x000000070400728c */ /* 0x000fe4000bf06270 */
[----:B------:R-:W-:Y:S02]  /*2750*/  UIMAD.WIDE.U32 UR8, UR4, UR14, URZ ;  /* 0x0000000e040872a5 */ /* 0x000fe4000f8e00ff */
[----:B------:R-:W-:Y:S02]  /*2760*/  UISETP.GE.OR UP0, UPT, UR5, UR10, UP0 ;  /* 0x0000000a0500728c */ /* 0x000fe40008706670 */
[----:B------:R-:W-:-:S03]  /*2770*/  UIMAD.WIDE.U32 UR10, UR5, UR14, URZ ;  /* 0x0000000e050a72a5 */ /* 0x000fc6000f8e00ff */
[----:B------:R-:W-:Y:S01]  /*2780*/  UMOV UR7, UR9 ;  /* 0x0000000900077c82 */ /* 0x000fe20008000000 */
[----:B------:R-:W-:Y:S02]  /*2790*/  UIADD3 UR9, UPT, UPT, -UR4, URZ, URZ ;  /* 0x000000ff04097290 */ /* 0x000fe4000fffe1ff */
[----:B------:R-:W-:Y:S02]  /*27a0*/  USHF.R.U32.HI UR7, URZ, UR15, UR7 ;  /* 0x0000000fff077299 */ /* 0x000fe40008011607 */
[----:B------:R-:W-:Y:S02]  /*27b0*/  UIMAD UR10, UR18, UR9, UR44 ;  /* 0x00000009120a72a4 */ /* 0x000fe4000f8e022c */
[----:B------:R-:W-:Y:S01]  /*27c0*/  USEL UR7, UR4, UR7, !UP3 ;  /* 0x0000000704077287 */ /* 0x000fe2000d800000 */
[----:B------:R-:W-:Y:S01]  /*27d0*/  @!UP0 UMOV UR8, UR11 ;  /* 0x0000000b00088c82 */ /* 0x000fe20008000000 */
[----:B------:R-:W-:Y:S02]  /*27e0*/  UIADD3 UR11, UPT, UPT, -UR5, URZ, URZ ;  /* 0x000000ff050b7290 */ /* 0x000fe4000fffe1ff */
[----:B------:R-:W-:-:S02]  /*27f0*/  @!UP0 USHF.R.U32.HI UR8, URZ, UR15, UR8 ;  /* 0x0000000fff088299 */ /* 0x000fc40008011608 */
[----:B------:R-:W-:Y:S02]  /*2800*/  UIADD3 UR9, UPT, UPT, -UR7, URZ, URZ ;  /* 0x000000ff07097290 */ /* 0x000fe4000fffe1ff */
[----:B------:R-:W-:Y:S02]  /*2810*/  @!UP0 USEL UR8, UR5, UR8, !UP3 ;  /* 0x0000000805088287 */ /* 0x000fe4000d800000 */
[----:B------:R-:W-:Y:S02]  /*2820*/  UIMAD UR9, UR39, UR9, UR4 ;  /* 0x00000009270972a4 */ /* 0x000fe4000f8e0204 */
[----:B------:R-:W-:Y:S02]  /*2830*/  @!UP0 UIADD3 UR7, UPT, UPT, UR7, -UR8, URZ ;  /* 0x8000000807078290 */ /* 0x000fe4000fffe0ff */
[----:B------:R-:W-:Y:S02]  /*2840*/  @!UP0 UIMAD UR8, UR9, UR6, UR8 ;  /* 0x00000006090882a4 */ /* 0x000fe4000f8e0208 */
[----:B------:R-:W-:-:S02]  /*2850*/  @!UP0 UIMAD UR4, UR39, UR7, UR5 ;  /* 0x00000007270482a4 */ /* 0x000fc4000f8e0205 */
[----:B------:R-:W-:Y:S02]  /*2860*/  UIMAD UR6, UR20, UR11, UR45 ;  /* 0x0000000b140672a4 */ /* 0x000fe4000f8e022d */
[----:B------:R-:W-:Y:S01]  /*2870*/  UIMAD UR44, UR4, UR18, UR10 ;  /* 0x00000012042c72a4 */ /* 0x000fe2000f8e020a */
[----:B------:R-:W-:Y:S02]  /*2880*/  @!UP0 UMOV UR5, UR8 ;  /* 0x0000000800058c82 */ /* 0x000fe40008000000 */
[----:B------:R-:W-:-:S12]  /*2890*/  UIMAD UR45, UR5, UR20, UR6 ;  /* 0x00000014052d72a4 */ /* 0x000fd8000f8e0206 */
.L_x_31:
        /* <DEDUP_REMOVED lines=20> */
.L_x_32:
[----:B------:R-:W-:Y:S02]  /*29e0*/  R2UR UR5, R49 ;  /* 0x00000000310572ca */ /* 0x000fe400000e0000 */
[----:B------:R-:W-:Y:S02]  /*29f0*/  R2UR UR4, R48 ;  /* 0x00000000300472ca */ /* 0x000fe400000e0000 */
[----:B------:R-:W-:Y:S02]  /*2a00*/  PLOP3.LUT P1, PT, PT, PT, PT, 0x80, 0x8 ;  /* 0x000000000008781c */ /* 0x000fe40003f2f070 */
[----:B------:R-:W-:-:S07]  /*2a10*/  LOP3.LUT R2, R2, 0x1, RZ, 0x3c, !PT ;  /* 0x0000000102027812 */ /* 0x000fce00078e3cff */
[----:B------:R-:W-:Y:S02]  /*2a20*/  UIADD3 UR27, UPT, UPT, UR45, UR5, URZ ;  /* 0x000000052d1b7290 */ /* 0x000fe4000fffe0ff */
[----:B------:R-:W-:Y:S01]  /*2a30*/  UIADD3 UR23, UPT, UPT, UR44, UR4, URZ ;  /* 0x000000042c177290 */ /* 0x000fe2000fffe0ff */
[----:B------:R-:W-:Y:S11]  /*2a40*/  BRA.U UP1, `(.L_x_33) ;  /* 0xffffffe901dc7547 */ /* 0x000ff6000b83ffff */
[----:B------:R-:W-:Y:S01]  /*2a50*/  UIADD3 UR36, UPT, UPT, UR36, 0x68, URZ ;  /* 0x0000006824247890 */ /* 0x000fe2000fffe0ff */
[----:B------:R-:W-:-:S03]  /*2a60*/  MOV R2, UR28 ;  /* 0x0000001c00027c02 */ /* 0x000fc60008000f00 */
[----:B------:R-:W-:Y:S01]  /*2a70*/  ULEA UR4, UR29, UR36, 0x3 ;  /* 0x000000241d047291 */ /* 0x000fe2000f8e18ff */
[----:B------:R-:W-:-:S08]  /*2a80*/  SHF.L.U32 R2, R2, 0x1f, RZ ;  /* 0x0000001f02027819 */ /* 0x000fd000000006ff */
[----:B------:R-:W1:Y:S02]  /*2a90*/  SYNCS.PHASECHK.TRANS64.TRYWAIT P0, [UR4], R2 ;  /* 0x00000002ff0075a7 */ /* 0x000e640008001104 */
[----:B-1----:R-:W-:Y:S05]  /*2aa0*/  @!P0 BRA `(.L_x_34) ;  /* 0x00000058002c8947 */ /* 0x002fea0003800000 */
.L_x_122:
[----:B------:R-:W-:-:S04]  /*2ab0*/  UIADD3 UR4, UPT, UPT, UR29, 0x1, URZ ;  /* 0x000000011d047890 */ /* 0x000fc8000fffe0ff */
[----:B------:R-:W-:-:S04]  /*2ac0*/  UISETP.NE.AND UP0, UPT, UR4, 0xd, UPT ;  /* 0x0000000d0400788c */ /* 0x000fc8000bf05270 */
[----:B------:R-:W-:Y:S02]  /*2ad0*/  USEL UR5, URZ, 0x1, UP0 ;  /* 0x00000001ff057887 */ /* 0x000fe40008000000 */
[----:B------:R-:W-:Y:S02]  /*2ae0*/  USEL UR4, UR4, URZ, UP0 ;  /* 0x000000ff04047287 */ /* 0x000fe40008000000 */
[----:B------:R-:W-:Y:S02]  /*2af0*/  ULOP3.LUT UR6, UR28, UR5, URZ, 0x3c, !UPT ;  /* 0x000000051c067292 */ /* 0x000fe4000f8e3cff */
[----:B------:R-:W-:-:S04]  /*2b00*/  ULEA UR5, UR4, UR36, 0x3 ;  /* 0x0000002404057291 */ /* 0x000fc8000f8e18ff */
[----:B-1----:R-:W-:-:S04]  /*2b10*/  MOV R2, UR6 ;  /* 0x0000000600027c02 */ /* 0x002fc80008000f00 */
[----:B------:R-:W-:-:S04]  /*2b20*/  SHF.L.U32 R2, R2, 0x1f, RZ ;  /* 0x0000001f02027819 */ /* 0x000fc800000006ff */
[----:B------:R-:W1:Y:S02]  /*2b30*/  SYNCS.PHASECHK.TRANS64.TRYWAIT P0, [UR5], R2 ;  /* 0x00000002ff0075a7 */ /* 0x000e640008001105 */
[----:B-1----:R-:W-:Y:S05]  /*2b40*/  @!P0 BRA `(.L_x_35) ;  /* 0x00000058001c8947 */ /* 0x002fea0003800000 */
.L_x_124:
        /* <DEDUP_REMOVED lines=10> */
.L_x_126:
        /* <DEDUP_REMOVED lines=10> */
.L_x_128:
        /* <DEDUP_REMOVED lines=10> */
.L_x_130:
        /* <DEDUP_REMOVED lines=10> */
.L_x_132:
        /* <DEDUP_REMOVED lines=10> */
.L_x_134:
        /* <DEDUP_REMOVED lines=10> */
.L_x_136:
        /* <DEDUP_REMOVED lines=10> */
.L_x_138:
        /* <DEDUP_REMOVED lines=10> */
.L_x_140:
        /* <DEDUP_REMOVED lines=10> */
.L_x_142:
        /* <DEDUP_REMOVED lines=10> */
.L_x_144:
[----:B------:R-:W-:-:S04]  /*3190*/  UIADD3 UR4, UPT, UPT, UR4, 0x1, URZ ;  /* 0x0000000104047890 */ /* 0x000fc8000fffe0ff */
[----:B------:R-:W-:-:S04]  /*31a0*/  UISETP.NE.AND UP0, UPT, UR4, 0xd, UPT ;  /* 0x0000000d0400788c */ /* 0x000fc8000bf05270 */
[----:B------:R-:W-:Y:S02]  /*31b0*/  USEL UR5, URZ, 0x1, UP0 ;  /* 0x00000001ff057887 */ /* 0x000fe40008000000 */
[----:B------:R-:W-:Y:S02]  /*31c0*/  USEL UR4, UR4, URZ, UP0 ;  /* 0x000000ff04047287 */ /* 0x000fe40008000000 */
[----:B------:R-:W-:Y:S02]  /*31d0*/  ULOP3.LUT UR5, UR6, UR5, URZ, 0x3c, !UPT ;  /* 0x0000000506057292 */ /* 0x000fe4000f8e3cff */
[----:B------:R-:W-:-:S04]  /*31e0*/  ULEA UR4, UR4, UR36, 0x3 ;  /* 0x0000002404047291 */ /* 0x000fc8000f8e18ff */
[----:B-1----:R-:W-:Y:S02]  /*31f0*/  IMAD.U32 R2, RZ, RZ, UR5 ;  /* 0x00000005ff027e24 */ /* 0x002fe4000f8e00ff */
[----:B------:R-:W-:-:S03]  /*3200*/  MOV R0, UR4 ;  /* 0x0000000400007c02 */ /* 0x000fc60008000f00 */
[----:B------:R-:W-:-:S07]  /*3210*/  SHF.L.U32 R2, R2, 0x1f, RZ ;  /* 0x0000001f02027819 */ /* 0x000fce00000006ff */
.L_x_46:
[----:B-1----:R1:W2:Y:S02]  /*3220*/  SYNCS.PHASECHK.TRANS64.TRYWAIT P0, [R0+URZ], R2 ;  /* 0x00000002000075a7 */ /* 0x0022a400080011ff */
[----:B--2---:R-:W-:Y:S05]  /*3230*/  @!P0 NANOSLEEP.SYNCS 0x989680 ;  /* 0x009896800000895d */ /* 0x004fea0003900000 */
[----:B------:R-:W2:Y:S02]  /*3240*/  @!P0 SYNCS.PHASECHK.TRANS64 P0, [R0+URZ], R2 ;  /* 0x00000002000085a7 */ /* 0x000ea400080010ff */
[----:B--2---:R-:W-:Y:S05]  /*3250*/  @P0 EXIT ;  /* 0x000000000000094d */ /* 0x004fea0003800000 */
[----:B------:R-:W-:Y:S05]  /*3260*/  BRA `(.L_x_46) ;  /* 0xfffffffc00ec7947 */ /* 0x000fea000383ffff */
.L_x_17:
[----:B------:R-:W2:Y:S02]  /*3270*/  S2UR UR4, SR_CgaCtaId ;  /* 0x00000000000479c3 */ /* 0x000ea40000008800 */
[----:B--2---:R-:W-:-:S04]  /*3280*/  UISETP.NE.AND UP0, UPT, UR4, URZ, UPT ;  /* 0x000000ff0400728c */ /* 0x004fc8000bf05270 */
[----:B------:R-:W-:-:S09]  /*3290*/  UISETP.NE.OR UP0, UPT, UR15, 0x1, UP0 ;  /* 0x000000010f00788c */ /* 0x000fd20008705670 */
[----:B------:R-:W-:Y:S05]  /*32a0*/  BRA.U UP0, `(.L_x_47) ;  /* 0x0000000100b47547 */ /* 0x000fea000b800000 */
[----:B------:R-:W2:Y:S01]  /*32b0*/  S2UR UR5, SR_CgaCtaId ;  /* 0x00000000000579c3 */ /* 0x000ea20000008800 */
[----:B------:R-:W-:Y:S01]  /*32c0*/  UMOV UR4, 0x400 ;  /* 0x0000040000047882 */ /* 0x000fe20000000000 */
[----:B------:R-:W-:Y:S01]  /*32d0*/  HFMA2 R3, -RZ, RZ, 0, 5.9604644775390625e-08 ;  /* 0x00000001ff037431 */ /* 0x000fe200000001ff */
[----:B------:R-:W-:Y:S01]  /*32e0*/  ISETP.NE.AND P0, PT, R0, RZ, PT ;  /* 0x000000ff0000720c */ /* 0x000fe20003f05270 */
[----:B------:R-:W-:Y:S01]  /*32f0*/  IMAD.MOV.U32 R8, RZ, RZ, RZ ;  /* 0x000000ffff087224 */ /* 0x000fe200078e00ff */
[----:B--2---:R-:W-:-:S04]  /*3300*/  ULEA UR4, UR5, UR4, 0x18 ;  /* 0x0000000405047291 */ /* 0x004fc8000f8ec0ff */
[----:B------:R-:W-:Y:S02]  /*3310*/  UIADD3 UR5, UPT, UPT, UR4, 0x118, URZ ;  /* 0x0000011804057890 */ /* 0x000fe4000fffe0ff */
[----:B------:R-:W-:Y:S02]  /*3320*/  UIADD3 UR8, UPT, UPT, UR4, 0x110, URZ ;  /* 0x0000011004087890 */ /* 0x000fe4000fffe0ff */
[----:B------:R-:W-:-:S12]  /*3330*/  UPRMT UR5, URZ, 0x654, UR5 ;  /* 0x00000654ff057896 */ /* 0x000fd80008000005 */
.L_x_50:
[----:B------:R-:W-:Y:S01]  /*3340*/  SHF.L.U32 R6, R3, 0x1f, RZ ;  /* 0x0000001f03067819 */ /* 0x000fe200000006ff */
[----:B------:R-:W-:Y:S02]  /*3350*/  IMAD.U32 R4, RZ, RZ, UR8 ;  /* 0x00000008ff047e24 */ /* 0x000fe4000f8e00ff */
[----:B------:R-:W-:Y:S01]  /*3360*/  @!P0 IMAD.MOV.U32 R5, RZ, RZ, 0x10 ;  /* 0x00000010ff058424 */ /* 0x000fe200078e00ff */
[----:B------:R-:W2:Y:S02]  /*3370*/  SYNCS.PHASECHK.TRANS64.TRYWAIT P1, [UR4+0x118], R6 ;  /* 0x00011806ff0075a7 */ /* 0x000ea40008021104 */
[----:B------:R-:W-:-:S04]  /*3380*/  PRMT R4, R0, 0x654, R4 ;  /* 0x0000065400047816 */ /* 0x000fc80000000004 */
[----:B------:R-:W-:Y:S01]  /*3390*/  SEL R2, R4, R2, !P0 ;  /* 0x0000000204027207 */ /* 0x000fe20004000000 */
[----:B--2---:R-:W-:Y:S06]  /*33a0*/  @!P1 BRA `(.L_x_48) ;  /* 0x00000054000c9947 */ /* 0x004fec0003800000 */
.L_x_146:
[----:B------:R-:W-:Y:S01]  /*33b0*/  UIADD3 UR6, UPT, UPT, UR4, 0x150, URZ ;  /* 0x0000015004067890 */ /* 0x000fe2000fffe0ff */
[----:B------:R3:W-:Y:S01]  /*33c0*/  @!P0 SYNCS.ARRIVE.TRANS64.RED RZ, [R2+URZ], R5 ;  /* 0x0000000502ff89a7 */ /* 0x0007e200080004ff */
[----:B------:R-:W-:Y:S01]  /*33d0*/  UIADD3 UR7, UPT, UPT, UR4, 0x110, URZ ;  /* 0x0000011004077890 */ /* 0x000fe2000fffe0ff */
[----:B------:R-:W-:-:S08]  /*33e0*/  LOP3.LUT R3, R3, 0x1, RZ, 0x3c, !PT ;  /* 0x0000000103037812 */ /* 0x000fd000078e3cff */
[----:B------:R-:W-:Y:S06]  /*33f0*/  UGETNEXTWORKID.BROADCAST [UR6], [UR7] ;  /* 0x00000000060073ca */ /* 0x000fec0008000100 */
[----:B---3--:R-:W-:-:S04]  /*3400*/  SHF.L.U32 R5, R8, 0x1f, RZ ;  /* 0x0000001f08057819 */ /* 0x008fc800000006ff */
[----:B------:R-:W3:Y:S02]  /*3410*/  SYNCS.PHASECHK.TRANS64.TRYWAIT P1, [UR4+0x110], R5 ;  /* 0x00011005ff0075a7 */ /* 0x000ee40008021104 */
[----:B---3--:R-:W-:Y:S05]  /*3420*/  @!P1 BRA `(.L_x_49) ;  /* 0x0000005400049947 */ /* 0x008fea0003800000 */
.L_x_148:
[----:B--2---:R-:W2:Y:S01]  /*3430*/  LDS.128 R4, [UR4+0x150] ;  /* 0x00015004ff047984 */ /* 0x004ea20008000c00 */
[----:B------:R-:W-:Y:S01]  /*3440*/  LOP3.LUT R8, R8, 0x1, RZ, 0x3c, !PT ;  /* 0x0000000108087812 */ /* 0x000fe200078e3cff */
[----:B------:R-:W-:Y:S01]  /*3450*/  @!PT LDS RZ, [RZ] ;  /* 0x00000000fffff984 */ /* 0x000fe20000000800 */
[----:B------:R-:W-:Y:S01]  /*3460*/  @!PT LDS RZ, [RZ] ;  /* 0x00000000fffff984 */ /* 0x000fe20000000800 */
[----:B------:R-:W-:Y:S01]  /*3470*/  @!PT LDS RZ, [RZ] ;  /* 0x00000000fffff984 */ /* 0x000fe20000000800 */
[----:B------:R-:W-:Y:S01]  /*3480*/  @!PT LDS RZ, [RZ] ;  /* 0x00000000fffff984 */ /* 0x000fe20000000800 */
[----:B------:R3:W-:Y:S06]  /*3490*/  MEMBAR.ALL.CTA ;  /* 0x0000000000007992 */ /* 0x0007ec0000008000 */
[----:B---3--:R-:W3:Y:S02]  /*34a0*/  FENCE.VIEW.ASYNC.S ;  /* 0x00000000000073c6 */ /* 0x008ee40000000000 */
[----:B---3--:R-:W-:Y:S01]  /*34b0*/  SYNCS.ARRIVE.TRANS64.RED.A1T0 RZ, [UR5], RZ ;  /* 0x000000ffffff79a7 */ /* 0x008fe20008100405 */
[----:B--2---:R-:W-:-:S13]  /*34c0*/  LOP3.LUT P1, RZ, R6, 0x1, RZ, 0xc0, !PT ;  /* 0x0000000106ff7812 */ /* 0x004fda000782c0ff */
[----:B------:R-:W-:Y:S05]  /*34d0*/  @P1 BRA `(.L_x_50) ;  /* 0xfffffffc00981947 */ /* 0x000fea000383ffff */
[----:B------:R-:W-:-:S04]  /*34e0*/  SHF.L.U32 R0, R3, 0x1f, RZ ;  /* 0x0000001f03007819 */ /* 0x000fc800000006ff */
[----:B------:R-:W2:Y:S02]  /*34f0*/  SYNCS.PHASECHK.TRANS64 P0, [UR4+0x118], R0 ;  /* 0x00011800ff0075a7 */ /* 0x000ea40008001004 */
[----:B-12---:R-:W-:Y:S05]  /*3500*/  @P0 EXIT ;  /* 0x000000000000094d */ /* 0x006fea0003800000 */
[----:B------:R-:W-:-:S07]  /*3510*/  MOV R0, UR4 ;  /* 0x0000000400007c02 */ /* 0x000fce0008000f00 */
.L_x_51:
[----:B-1----:R-:W-:-:S04]  /*3520*/  SHF.L.U32 R2, R3, 0x1f, RZ ;  /* 0x0000001f03027819 */ /* 0x002fc800000006ff */
[----:B------:R1:W2:Y:S03]  /*3530*/  SYNCS.PHASECHK.TRANS64.TRYWAIT P0, [R0+URZ+0x118], R2 ;  /* 0x00011802000075a7 */ /* 0x0002a600080011ff */
[----:B--2---:R-:W-:Y:S05]  /*3540*/  @!P0 NANOSLEEP.SYNCS 0x989680 ;  /* 0x009896800000895d */ /* 0x004fea0003900000 */
[----:B------:R-:W2:Y:S02]  /*3550*/  @!P0 SYNCS.PHASECHK.TRANS64 P0, [R0+URZ+0x118], R2 ;  /* 0x00011802000085a7 */ /* 0x000ea400080010ff */
[----:B--2---:R-:W-:Y:S05]  /*3560*/  @P0 EXIT ;  /* 0x000000000000094d */ /* 0x004fea0003800000 */
[----:B------:R-:W-:Y:S05]  /*3570*/  BRA `(.L_x_51) ;  /* 0xfffffffc00e87947 */ /* 0x000fea000383ffff */
.L_x_47:
[----:B------:R-:W-:-:S09]  /*3580*/  UISETP.NE.AND UP0, UPT, UR15, URZ, UPT ;  /* 0x000000ff0f00728c */ /* 0x000fd2000bf05270 */
[----:B------:R-:W-:Y:S05]  /*3590*/  BRA.U UP0, `(.L_x_52) ;  /* 0x0000000d007c7547 */ /* 0x000fea000b800000 */
[----:B------:R-:W2:Y:S01]  /*35a0*/  S2UR UR7, SR_CgaCtaId ;  /* 0x00000000000779c3 */ /* 0x000ea20000008800 */
[----:B------:R-:W-:Y:S01]  /*35b0*/  UMOV UR4, 0x40 ;  /* 0x0000004000047882 */ /* 0x000fe20000000000 */
[----:B------:R-:W-:Y:S01]  /*35c0*/  NOP ;  /* 0x0000000000007918 */ /* 0x000fe20000000000 */
[----:B------:R-:W-:Y:S01]  /*35d0*/  UMOV UR6, 0x400 ;  /* 0x0000040000067882 */ /* 0x000fe20000000000 */
[----:B--2---:R-:W-:Y:S02]  /*35e0*/  ULEA UR5, UR7, UR4, 0x18 ;  /* 0x0000000407057291 */ /* 0x004fe4000f8ec0ff */
[----:B------:R-:W-:-:S07]  /*35f0*/  ULEA UR6, UR7, UR6, 0x18 ;  /* 0x0000000607067291 */ /* 0x000fce000f8ec0ff */
[----:B------:R-:W2:Y:S02]  /*3600*/  LDS.U8 R0, [UR5+0x1c] ;  /* 0x00001c05ff007984 */ /* 0x000ea40008000000 */
[----:B--2---:R-:W-:-:S13]  /*3610*/  ISETP.NE.AND P0, PT, R0, RZ, PT ;  /* 0x000000ff0000720c */ /* 0x004fda0003f05270 */
[----:B------:R-:W-:Y:S05]  /*3620*/  @P0 BRA `(.L_x_53) ;  /* 0x0000000000580947 */ /* 0x000fea0003800000 */
[----:B------:R-:W-:-:S13]  /*3630*/  ELECT P0, URZ, PT ;  /* 0x0000000000ff782f */ /* 0x000fda0003800000 */
[----:B------:R-:W-:Y:S05]  /*3640*/  @!P0 BRA `(.L_x_54) ;  /* 0x0000000000608947 */ /* 0x000fea0003800000 */
[----:B------:R-:W-:Y:S01]  /*3650*/  UMOV UR4, 0x10 ;  /* 0x0000001000047882 */ /* 0x000fe20000000000 */
[----:B------:R-:W-:Y:S01]  /*3660*/  HFMA2 R0, -RZ, RZ, 0, 5.9604644775390625e-08 ;  /* 0x00000001ff007431 */ /* 0x000fe200000001ff */
[----:B------:R-:W-:-:S03]  /*3670*/  MOV R2, 0xffff ;  /* 0x0000ffff00027802 */ /* 0x000fc60000000f00 */
[----:B------:R-:W-:Y:S04]  /*3680*/  DEPBAR.LE SB2, 0x36 ;  /* 0x0000ad800000791a */ /* 0x000fe80000000000 */
[----:B------:R-:W2:Y:S02]  /*3690*/  UTCATOMSWS.FIND_AND_SET.ALIGN UP0, UR4, UR4 ;  /* 0x00000004000475e3 */ /* 0x000ea40008000800 */
[----:B--2---:R-:W-:Y:S01]  /*36a0*/  MOV R3, UR4 ;  /* 0x0000000400037c02 */ /* 0x004fe20008000f00 */
[----:B------:R-:W-:Y:S06]  /*36b0*/  BRA.U UP0, `(.L_x_55) ;  /* 0x0000000100187547 */ /* 0x000fec000b800000 */
.L_x_56:
[----:B------:R-:W-:Y:S05]  /*36c0*/  NANOSLEEP 0x64 ;  /* 0x000000640000795d */ /* 0x000fea0003800000 */
[----:B------:R-:W-:-:S05]  /*36d0*/  UMOV UR4, 0x10 ;  /* 0x0000001000047882 */ /* 0x000fca0000000000 */
[----:B------:R-:W-:Y:S04]  /*36e0*/  DEPBAR.LE SB2, 0x36 ;  /* 0x0000ad800000791a */ /* 0x000fe80000000000 */
[----:B------:R-:W2:Y:S02]  /*36f0*/  UTCATOMSWS.FIND_AND_SET.ALIGN UP0, UR4, UR4 ;  /* 0x00000004000475e3 */ /* 0x000ea40008000800 */
[----:B--2---:R-:W-:Y:S01]  /*3700*/  MOV R3, UR4 ;  /* 0x0000000400037c02 */ /* 0x004fe20008000f00 */
[----:B------:R-:W-:Y:S05]  /*3710*/  BRA.U !UP0, `(.L_x_56) ;  /* 0xfffffffd08e87547 */ /* 0x000fea000b83ffff */
.L_x_55:
[-C--:B------:R-:W-:Y:S02]  /*3720*/  SHF.L.U32 R2, R2, R3.reuse, RZ ;  /* 0x0000000302027219 */ /* 0x080fe400000006ff */
[----:B------:R-:W-:Y:S01]  /*3730*/  SHF.L.U32 R0, R0, R3, RZ ;  /* 0x0000000300007219 */ /* 0x000fe200000006ff */
[----:B------:R-:W-:Y:S02]  /*3740*/  IMAD.SHL.U32 R3, R3, 0x20, RZ ;  /* 0x0000002003037824 */ /* 0x000fe400078e00ff */
[----:B------:R2:W-:Y:S04]  /*3750*/  ATOMS.OR RZ, [UR5+0x14], R2 ;  /* 0x00001402ffff798c */ /* 0x0005e8000b000005 */
[----:B------:R2:W-:Y:S04]  /*3760*/  ATOMS.OR RZ, [UR5+0x18], R0 ;  /* 0x00001800ffff798c */ /* 0x0005e8000b000005 */
[----:B------:R2:W-:Y:S01]  /*3770*/  STS [UR6+0x160], R3 ;  /* 0x00016003ff007988 */ /* 0x0005e20008000806 */
[----:B------:R-:W-:Y:S05]  /*3780*/  BRA `(.L_x_54) ;  /* 0x0000000000107947 */ /* 0x000fea0003800000 */
.L_x_53:
[----:B------:R-:W-:Y:S02]  /*3790*/  MOV R0, 0xffffffff ;  /* 0xffffffff00007802 */ /* 0x000fe40000000f00 */
[----:B------:R-:W-:-:S03]  /*37a0*/  MOV R2, 0x37d0 ;  /* 0x000037d000027802 */ /* 0x000fc60000000f00 */
[----:B------:R2:W-:Y:S04]  /*37b0*/  STS [UR6+0x160], R0 ;  /* 0x00016000ff007988 */ /* 0x0005e80008000806 */
[----:B-12--5:R-:W-:Y:S05]  /*37c0*/  CALL.REL.NOINC `($__internal_1_$__cuda_sm10x_tcgen05_guardrail_trap_phase_invalid_during_alloc) ;  /* 0x0000005400987944 */ /* 0x026fea0003c00000 */
.L_x_54:
[----:B------:R-:W-:Y:S05]  /*37d0*/  WARPSYNC.ALL ;  /* 0x0000000000007948 */ /* 0x000fea0003800000 */
[----:B------:R-:W3:Y:S01]  /*37e0*/  S2UR UR4, SR_CgaCtaId ;  /* 0x00000000000479c3 */ /* 0x000ee20000008800 */
[----:B------:R-:W-:Y:S01]  /*37f0*/  UMOV UR21, 0x400 ;  /* 0x0000040000157882 */ /* 0x000fe20000000000 */
[----:B------:R-:W-:-:S06]  /*3800*/  NOP ;  /* 0x0000000000007918 */ /* 0x000fcc0000000000 */
[----:B------:R-:W-:Y:S06]  /*3810*/  BAR.ARV 0x6, 0xa0 ;  /* 0x0182800000007b1d */ /* 0x000fec0000002000 */
[----:B------:R-:W4:Y:S01]  /*3820*/  LDCU UR5, c[0x0][0x390] ;  /* 0x00007200ff0577ac */ /* 0x000f220008000800 */
[----:B------:R-:W-:Y:S01]  /*3830*/  IMAD.MOV.U32 R10, RZ, RZ, 0x1 ;  /* 0x00000001ff0a7424 */ /* 0x000fe200078e00ff */
[----:B------:R-:W-:Y:S01]  /*3840*/  CS2R R8, SRZ ;  /* 0x0000000000087805 */ /* 0x000fe2000001ff00 */
[----:B------:R-:W-:Y:S01]  /*3850*/  UMOV UR24, URZ ;  /* 0x000000ff00187c82 */ /* 0x000fe20008000000 */
[----:B------:R-:W-:Y:S01]  /*3860*/  UMOV UR18, URZ ;  /* 0x000000ff00127c82 */ /* 0x000fe20008000000 */
[----:B------:R-:W-:Y:S01]  /*3870*/  UMOV UR32, 0x0 ;  /* 0x0000000000207882 */ /* 0x000fe20000000000 */
[----:B------:R-:W-:Y:S01]  /*3880*/  UMOV UR33, 0x4118490 ;  /* 0x0411849000217882 */ /* 0x000fe20000000000 */
[----:B------:R-:W-:Y:S01]  /*3890*/  UMOV UR30, 0x0 ;  /* 0x00000000001e7882 */ /* 0x000fe20000000000 */
[----:B------:R-:W-:Y:S01]  /*38a0*/  UMOV UR31, 0x4118490 ;  /* 0x04118490001f7882 */ /* 0x000fe20000000000 */
[----:B---3--:R-:W-:Y:S01]  /*38b0*/  ULEA UR21, UR4, UR21, 0x18 ;  /* 0x0000001504157291 */ /* 0x008fe2000f8ec0ff */
[----:B------:R-:W3:Y:S03]  /*38c0*/  LDCU UR4, c[0x0][0x390] ;  /* 0x00007200ff0477ac */ /* 0x000ee60008000800 */
[----:B------:R-:W-:-:S02]  /*38d0*/  UIADD3 UR23, UPT, UPT, UR21, 0x3400, URZ ;  /* 0x0000340015177890 */ /* 0x000fc4000fffe0ff */
[----:B------:R-:W-:-:S03]  /*38e0*/  UIADD3 UR35, UPT, UPT, UR21, 0x118, URZ ;  /* 0x0000011815237890 */ /* 0x000fc6000fffe0ff */
[----:B------:R-:W2:Y:S01]  /*38f0*/  LDS R11, [UR21+0x160] ;  /* 0x00016015ff0b7984 */ /* 0x000ea20008000800 */
[----:B------:R-:W-:Y:S02]  /*3900*/  USHF.R.U32.HI UR23, URZ, 0x4, UR23 ;  /* 0x00000004ff177899 */ /* 0x000fe40008011617 */
[----:B------:R-:W-:Y:S02]  /*3910*/  UPRMT UR35, URZ, 0x654, UR35 ;  /* 0x00000654ff237896 */ /* 0x000fe40008000023 */
[----:B------:R-:W-:Y:S02]  /*3920*/  ULOP3.LUT UR23, UR23, 0x3fff, URZ, 0xc0, !UPT ;  /* 0x00003fff17177892 */ /* 0x000fe4000f8ec0ff */
[----:B----4-:R-:W-:Y:S01]  /*3930*/  UISETP.GE.AND UP4, UPT, UR5, 0x1, UPT ;  /* 0x000000010500788c */ /* 0x010fe2000bf86270 */
[----:B------:R-:W-:Y:S01]  /*3940*/  UMOV UR28, 0x0 ;  /* 0x00000000001c7882 */ /* 0x000fe20000000000 */
[----:B------:R-:W-:Y:S01]  /*3950*/  UMOV UR29, 0x4118490 ;  /* 0x04118490001d7882 */ /* 0x000fe20000000000 */
[----:B---3--:R-:W-:Y:S01]  /*3960*/  UIADD3 UR4, UPT, UPT, UR4, 0x3f, URZ ;  /* 0x0000003f04047890 */ /* 0x008fe2000fffe0ff */
[----:B------:R-:W-:Y:S01]  /*3970*/  UMOV UR26, 0x0 ;  /* 0x00000000001a7882 */ /* 0x000fe20000000000 */
[----:B------:R-:W-:-:S02]  /*3980*/  UMOV UR27, 0x4118490 ;  /* 0x04118490001b7882 */ /* 0x000fc40000000000 */
[----:B------:R-:W-:-:S04]  /*3990*/  USHF.R.S32.HI UR34, URZ, 0x1f, UR4 ;  /* 0x0000001fff227899 */ /* 0x000fc80008011404 */
[----:B------:R-:W-:Y:S02]  /*39a0*/  ULEA.HI UR34, UR34, UR4, URZ, 0x6 ;  /* 0x0000000422227291 */ /* 0x000fe4000f8f30ff */
[----:B------:R-:W-:Y:S02]  /*39b0*/  UIADD3 UR4, UPT, UPT, UR21, 0x1d400, URZ ;  /* 0x0001d40015047890 */ /* 0x000fe4000fffe0ff */
[----:B------:R-:W-:Y:S02]  /*39c0*/  USHF.R.S32.HI UR34, URZ, 0x6, UR34 ;  /* 0x00000006ff227899 */ /* 0x000fe40008011422 */
[----:B------:R-:W-:Y:S02]  /*39d0*/  USHF.R.U32.HI UR4, URZ, 0x4, UR4 ;  /* 0x00000004ff047899 */ /* 0x000fe40008011604 */
[----:B------:R-:W-:Y:S02]  /*39e0*/  UISETP.LT.AND UP0, UPT, UR34, 0x1, UPT ;  /* 0x000000012200788c */ /* 0x000fe4000bf01270 */
[----:B------:R-:W-:-:S02]  /*39f0*/  ULOP3.LUT UR22, UR4, 0x3fff, URZ, 0xc0, !UPT ;  /* 0x00003fff04167892 */ /* 0x000fc4000f8ec0ff */
[----:B------:R-:W-:-:S04]  /*3a00*/  USEL UR36, UR34, 0x1, !UP0 ;  /* 0x0000000122247887 */ /* 0x000fc8000c000000 */
[----:B------:R-:W-:Y:S01]  /*3a10*/  UIADD3 UR36, UPT, UPT, -UR36, URZ, URZ ;  /* 0x000000ff24247290 */ /* 0x000fe2000fffe1ff */
[C---:B--2---:R-:W-:Y:S01]  /*3a20*/  VIADD R3, R11.reuse, 0x40 ;  /* 0x000000400b037836 */ /* 0x044fe20000000000 */
[----:B------:R-:W-:-:S04]  /*3a30*/  LOP3.LUT R2, R11, 0xffff, RZ, 0xc0, !PT ;  /* 0x0000ffff0b027812 */ /* 0x000fc800078ec0ff */
[----:B------:R-:W-:-:S05]  /*3a40*/  LOP3.LUT R3, R3, 0xffff, RZ, 0xc0, !PT ;  /* 0x0000ffff03037812 */ /* 0x000fca00078ec0ff */
[----:B------:R2:W-:Y:S02]  /*3a50*/  STL.64 [R1], R2 ;  /* 0x0000000201007387 */ /* 0x0005e40000100a00 */
.L_x_63:
[----:B--2---:R-:W-:-:S04]  /*3a60*/  SHF.L.U32 R2, R9, 0x1f, RZ ;  /* 0x0000001f09027819 */ /* 0x004fc800000006ff */
[----:B------:R-:W2:Y:S02]  /*3a70*/  SYNCS.PHASECHK.TRANS64.TRYWAIT P0, [UR21+0x110], R2 ;  /* 0x00011002ff0075a7 */ /* 0x000ea40008001115 */
[----:B--23--:R-:W-:Y:S05]  /*3a80*/  @!P0 BRA `(.L_x_57) ;  /* 0x0000004c00848947 */ /* 0x00cfea0003800000 */
.L_x_150:
[----:B------:R-:W3:Y:S01]  /*3a90*/  LDS.128 R4, [UR21+0x150] ;  /* 0x00015015ff047984 */ /* 0x000ee20008000c00 */
[----:B------:R-:W-:Y:S01]  /*3aa0*/  ULEA UR25, UR24, UR21, 0x3 ;  /* 0x0000001518197291 */ /* 0x000fe2000f8e18ff */
[----:B--2---:R-:W-:Y:S01]  /*3ab0*/  SHF.L.U32 R2, R10, 0x1f, RZ ;  /* 0x0000001f0a027819 */ /* 0x004fe200000006ff */
[----:B------:R-:W-:Y:S01]  /*3ac0*/  @!PT LDS RZ, [RZ] ;  /* 0x00000000fffff984 */ /* 0x000fe20000000800 */
[----:B------:R-:W-:Y:S01]  /*3ad0*/  @!PT LDS RZ, [RZ] ;  /* 0x00000000fffff984 */ /* 0x000fe20000000800 */
[----:B------:R-:W-:Y:S01]  /*3ae0*/  @!PT LDS RZ, [RZ] ;  /* 0x00000000fffff984 */ /* 0x000fe20000000800 */
[----:B------:R-:W-:Y:S01]  /*3af0*/  @!PT LDS RZ, [RZ] ;  /* 0x00000000fffff984 */ /* 0x000fe20000000800 */
[----:B------:R2:W-:Y:S06]  /*3b00*/  MEMBAR.ALL.CTA ;  /* 0x0000000000007992 */ /* 0x0005ec0000008000 */
[----:B--2---:R-:W2:Y:S02]  /*3b10*/  FENCE.VIEW.ASYNC.S ;  /* 0x00000000000073c6 */ /* 0x004ea40000000000 */
[----:B--2---:R-:W-:Y:S01]  /*3b20*/  SYNCS.ARRIVE.TRANS64.RED.A1T0 RZ, [UR35], RZ ;  /* 0x000000ffffff79a7 */ /* 0x004fe20008100423 */
[----:B------:R-:W2:Y:S02]  /*3b30*/  SYNCS.PHASECHK.TRANS64.TRYWAIT P0, [UR25+0x130], R2 ;  /* 0x00013002ff0075a7 */ /* 0x000ea40008001119 */
[----:B--23--:R-:W-:Y:S05]  /*3b40*/  @!P0 BRA `(.L_x_58) ;  /* 0x0000004c006c8947 */ /* 0x00cfea0003800000 */
.L_x_152:
[----:B------:R-:W-:Y:S05]  /*3b50*/  BRA.U !UP4, `(.L_x_59) ;  /* 0x000000010cf87547 */ /* 0x000fea000b800000 */
[----:B--2---:R-:W-:Y:S01]  /*3b60*/  IMAD.U32 R0, RZ, RZ, UR24 ;  /* 0x00000018ff007e24 */ /* 0x004fe2000f8e00ff */
[----:B------:R-:W-:-:S04]  /*3b70*/  ULEA UR4, UR18, UR21, 0x3 ;  /* 0x0000001512047291 */ /* 0x000fc8000f8e18ff */
[----:B------:R-:W-:-:S05]  /*3b80*/  LEA R0, R0, R1, 0x2 ;  /* 0x0000000100007211 */ /* 0x000fca00078e10ff */
[----:B------:R2:W5:Y:S01]  /*3b90*/  LDL R2, [R0] ;  /* 0x0000000000027983 */ /* 0x0005620000100800 */
[----:B------:R-:W-:Y:S01]  /*3ba0*/  UPLOP3.LUT UP2, UPT, UPT, UPT, UPT, 0x40, 0x4 ;  /* 0x000000000004789c */ /* 0x000fe20003f4e870 */
[----:B------:R-:W-:Y:S01]  /*3bb0*/  UMOV UR20, UR36 ;  /* 0x0000002400147c82 */ /* 0x000fe20008000000 */
[----:B------:R-:W-:Y:S01]  /*3bc0*/  UMOV UR19, UR34 ;  /* 0x0000002200137c82 */ /* 0x000fe20008000000 */
[----:B------:R-:W-:Y:S01]  /*3bd0*/  UMOV UR5, UR18 ;  /* 0x0000001200057c82 */ /* 0x000fe20008000000 */
[----:B--2---:R-:W-:-:S04]  /*3be0*/  SHF.L.U32 R0, R8, 0x1f, RZ ;  /* 0x0000001f08007819 */ /* 0x004fc800000006ff */
[----:B------:R2:W3:Y:S03]  /*3bf0*/  SYNCS.PHASECHK.TRANS64.TRYWAIT P2, [UR4], R0 ;  /* 0x00000000ff0075a7 */ /* 0x0004e60008041104 */
.L_x_62:
[----:B------:R-:W-:Y:S02]  /*3c00*/  UIADD3 UR20, UPT, UPT, UR20, 0x1, URZ ;  /* 0x0000000114147890 */ /* 0x000fe4000fffe0ff */
[----:B------:R-:W-:Y:S02]  /*3c10*/  ULEA UR17, UR5, UR21, 0x3 ;  /* 0x0000001505117291 */ /* 0x000fe4000f8e18ff */
[----:B------:R-:W-:Y:S01]  /*3c20*/  UISETP.NE.AND UP3, UPT, UR20, URZ, UPT ;  /* 0x000000ff1400728c */ /* 0x000fe2000bf65270 */
[----:B--234-:R-:W-:Y:S10]  /*3c30*/  @P2 BRA `(.L_x_60) ;  /* 0x00000000000c2947 */ /* 0x01cff40003800000 */
[----:B------:R-:W-:Y:S04]  /*3c40*/  SHF.L.U32 R3, R8, 0x1f, RZ ;  /* 0x0000001f08037819 */ /* 0x000fe800000006ff */
[----:B------:R-:W3:Y:S02]  /*3c50*/  SYNCS.PHASECHK.TRANS64.TRYWAIT P0, [UR17], R3 ;  /* 0x00000003ff0075a7 */ /* 0x000ee40008001111 */
[----:B---3--:R-:W-:Y:S05]  /*3c60*/  @!P0 BRA `(.L_x_61) ;  /* 0x0000004c003c8947 */ /* 0x008fea0003800000 */
.L_x_60:
[----:B------:R-:W-:Y:S01]  /*3c70*/  UISETP.NE.AND UP0, UPT, UR19, 0x1, UPT ;  /* 0x000000011300788c */ /* 0x000fe2000bf05270 */
[----:B------:R-:W-:Y:S01]  /*3c80*/  PLOP3.LUT P2, PT, PT, PT, PT, 0x80, 0x8 ;  /* 0x000000000008781c */ /* 0x000fe20003f4f070 */
[----:B------:R-:W-:Y:S01]  /*3c90*/  UIADD3 UR4, UPT, UPT, UR5, 0x1, URZ ;  /* 0x0000000105047890 */ /* 0x000fe2000fffe0ff */
[----:B------:R-:W-:Y:S11]  /*3ca0*/  ELECT P1, URZ, PT ;  /* 0x0000000000ff782f */ /* 0x000ff60003820000 */
[----:B------:R-:W-:Y:S02]  /*3cb0*/  @!UPT UIADD3 URZ, UPT, UPT, URZ, URZ, URZ ;  /* 0x000000fffffff290 */ /* 0x000fe4000fffe0ff */
[----:B-----5:R-:W-:Y:S01]  /*3cc0*/  @P1 R2UR.BROADCAST UR8, R2 ;  /* 0x00000000020812ca */ /* 0x020fe200008e0000 */
[----:B------:R-:W-:Y:S01]  /*3cd0*/  UISETP.NE.AND UP1, UPT, UR4, 0xd, UPT ;  /* 0x0000000d0400788c */ /* 0x000fe2000bf25270 */
[----:B------:R-:W-:Y:S01]  /*3ce0*/  PLOP3.LUT P0, PT, PT, PT, UP0, 0x80, 0x8 ;  /* 0x000000000008781c */ /* 0x000fe20003f0f008 */
[----:B------:R-:W-:Y:S02]  /*3cf0*/  ULEA UR10, UR5, UR23, 0x9 ;  /* 0x00000017050a7291 */ /* 0x000fe4000f8e48ff */
[----:B------:R-:W-:Y:S02]  /*3d00*/  USEL UR6, URZ, 0x1, UP1 ;  /* 0x00000001ff067887 */ /* 0x000fe40008800000 */
[----:B------:R-:W-:Y:S02]  /*3d10*/  USEL UR18, UR4, URZ, UP1 ;  /* 0x000000ff04127287 */ /* 0x000fe40008800000 */
[----:B------:R-:W-:Y:S02]  /*3d20*/  ULEA UR14, UR5, UR22, 0x9 ;  /* 0x00000016050e7291 */ /* 0x000fe4000f8e48ff */
[----:B------:R-:W-:Y:S01]  /*3d30*/  @UP0 ULEA UR4, UR18, UR21, 0x3 ;  /* 0x0000001512040291 */ /* 0x000fe2000f8e18ff */
[----:B------:R-:W-:Y:S01]  /*3d40*/  LOP3.LUT R8, R8, UR6, RZ, 0x3c, !PT ;  /* 0x0000000608087c12 */ /* 0x000fe2000f8e3cff */
[----:B------:R-:W-:Y:S02]  /*3d50*/  UIADD3 UR6, UPT, UPT, UR10, 0x80, URZ ;  /* 0x000000800a067890 */ /* 0x000fe4000fffe0ff */
[----:B------:R-:W-:Y:S01]  /*3d60*/  UIADD3 UR12, UPT, UPT, UR10, 0x100, URZ ;  /* 0x000001000a0c7890 */ /* 0x000fe2000fffe0ff */
[----:B--2---:R-:W-:Y:S01]  /*3d70*/  @P0 SHF.L.U32 R0, R8, 0x1f, RZ ;  /* 0x0000001f08000819 */ /* 0x004fe200000006ff */
[----:B------:R-:W-:Y:S01]  /*3d80*/  UIADD3 UR19, UPT, UPT, UR19, -0x1, URZ ;  /* 0xffffffff13137890 */ /* 0x000fe2000fffe0ff */
[----:B------:R-:W-:Y:S02]  /*3d90*/  UMOV UR11, 0x40004040 ;  /* 0x40004040000b7882 */ /* 0x000fe40000000000 */
[----:B------:R4:W2:Y:S01]  /*3da0*/  @P0 SYNCS.PHASECHK.TRANS64.TRYWAIT P2, [UR4], R0 ;  /* 0x00000000ff0005a7 */ /* 0x0008a20008041104 */
[----:B------:R-:W-:Y:S11]  /*3db0*/  ELECT P0, URZ, PT ;  /* 0x0000000000ff782f */ /* 0x000ff60003800000 */
[----:B------:R-:W-:Y:S02]  /*3dc0*/  @!UPT UIADD3 URZ, UPT, UPT, URZ, URZ, URZ ;  /* 0x000000fffffff290 */ /* 0x000fe4000fffe0ff */
[C---:B------:R-:W-:Y:S01]  /*3dd0*/  @P0 R2UR.BROADCAST UR16, R2.reuse ;  /* 0x00000000021002ca */ /* 0x040fe200008e0000 */
[----:B------:R-:W-:Y:S01]  /*3de0*/  UIADD3 UR4, UPT, UPT, UR14, 0x80, URZ ;  /* 0x000000800e047890 */ /* 0x000fe2000fffe0ff */
[----:B------:R-:W-:Y:S01]  /*3df0*/  ELECT P0, URZ, PT ;  /* 0x0000000000ff782f */ /* 0x000fe20003800000 */
[----:B------:R-:W-:Y:S01]  /*3e00*/  UMOV UR15, 0x40004040 ;  /* 0x40004040000f7882 */ /* 0x000fe20000000000 */
[----:B------:R-:W-:Y:S01]  /*3e10*/  UMOV UR7, 0x40004040 ;  /* 0x4000404000077882 */ /* 0x000fe20000000000 */
[----:B------:R3:W-:Y:S01]  /*3e20*/  UTCHMMA gdesc[UR10], gdesc[UR14], tmem[UR8], tmem[UR32], idesc[UR33], UP2 ;  /* 0x00ff200e0a0075ea */ /* 0x0007e20009000008 */
[----:B------:R-:W-:Y:S01]  /*3e30*/  UPLOP3.LUT UP2, UPT, UPT, UPT, UPT, 0x80, 0x8 ;  /* 0x000000000008789c */ /* 0x000fe20003f4f070 */
[----:B------:R-:W-:Y:S01]  /*3e40*/  UMOV UR5, 0x40004040 ;  /* 0x4000404000057882 */ /* 0x000fe20000000000 */
[----:B------:R-:W-:Y:S01]  /*3e50*/  UMOV UR13, 0x40004040 ;  /* 0x40004040000d7882 */ /* 0x000fe20000000000 */
[----:B------:R-:W-:Y:S04]  /*3e60*/  UMOV UR9, 0x40004040 ;  /* 0x4000404000097882 */ /* 0x000fe80000000000 */
[----:B------:R1:W-:Y:S01]  /*3e70*/  UTCHMMA gdesc[UR6], gdesc[UR4], tmem[UR16], tmem[UR30], idesc[UR31], UPT ;  /* 0x00ff1e04060075ea */ /* 0x0003e2000b800010 */
[----:B---3--:R-:W-:Y:S01]  /*3e80*/  UIADD3 UR8, UPT, UPT, UR14, 0x100, URZ ;  /* 0x000001000e087890 */ /* 0x008fe2000fffe0ff */
[C---:B------:R-:W-:Y:S02]  /*3e90*/  @P0 R2UR.BROADCAST UR15, R2.reuse ;  /* 0x00000000020f02ca */ /* 0x040fe400008e0000 */
[----:B------:R-:W-:Y:S01]  /*3ea0*/  ELECT P0, URZ, PT ;  /* 0x0000000000ff782f */ /* 0x000fe20003800000 */
[----:B------:R-:W-:Y:S02]  /*3eb0*/  UIADD3 UR10, UPT, UPT, UR10, 0x180, URZ ;  /* 0x000001800a0a7890 */ /* 0x000fe4000fffe0ff */
[----:B-1----:R-:W-:Y:S10]  /*3ec0*/  UIADD3 UR6, UPT, UPT, UR14, 0x180, URZ ;  /* 0x000001800e067890 */ /* 0x002ff4000fffe0ff */
[----:B------:R-:W-:Y:S01]  /*3ed0*/  @P0 R2UR.BROADCAST UR14, R2 ;  /* 0x00000000020e02ca */ /* 0x000fe200008e0000 */
[----:B------:R-:W-:Y:S01]  /*3ee0*/  UIADD3 UR4, UPT, UPT, UR17, 0x68, URZ ;  /* 0x0000006811047890 */ /* 0x000fe2000fffe0ff */
[----:B------:R-:W-:Y:S01]  /*3ef0*/  UMOV UR5, UR18 ;  /* 0x0000001200057c82 */ /* 0x000fe20008000000 */
[----:B------:R4:W-:Y:S10]  /*3f00*/  UTCHMMA gdesc[UR12], gdesc[UR8], tmem[UR15], tmem[UR28], idesc[UR29], UPT ;  /* 0x00ff1c080c0075ea */ /* 0x0009f4000b80000f */
[----:B------:R4:W-:Y:S01]  /*3f10*/  UTCHMMA gdesc[UR10], gdesc[UR6], tmem[UR14], tmem[UR26], idesc[UR27], UPT ;  /* 0x00ff1a060a0075ea */ /* 0x0009e2000b80000e */
[----:B------:R4:W-:Y:S01]  /*3f20*/  UTCBAR [UR4], URZ ;  /* 0x000000ff040073e9 */ /* 0x0009e200080000ff */
[----:B------:R-:W-:Y:S05]  /*3f30*/  BRA.U UP3, `(.L_x_62) ;  /* 0xfffffffd03307547 */ /* 0x000fea000b83ffff */
.L_x_59:
[----:B----4-:R-:W-:Y:S01]  /*3f40*/  UIADD3 UR4, UPT, UPT, UR24, 0x1, URZ ;  /* 0x0000000118047890 */ /* 0x010fe2000fffe0ff */
[----:B------:R-:W-:Y:S01]  /*3f50*/  LOP3.LUT P0, RZ, R6, 0x1, RZ, 0xc0, !PT ;  /* 0x0000000106ff7812 */ /* 0x000fe2000780c0ff */
[----:B------:R-:W-:Y:S01]  /*3f60*/  UIADD3 UR5, UPT, UPT, UR25, 0x120, URZ ;  /* 0x0000012019057890 */ /* 0x000fe2000fffe0ff */
[----:B------:R-:W-:Y:S01]  /*3f70*/  LOP3.LUT R9, R9, 0x1, RZ, 0x3c, !PT ;  /* 0x0000000109097812 */ /* 0x000fe200078e3cff */
[----:B------:R-:W-:-:S04]  /*3f80*/  UISETP.NE.AND UP0, UPT, UR4, 0x2, UPT ;  /* 0x000000020400788c */ /* 0x000fc8000bf05270 */
[----:B------:R-:W-:Y:S02]  /*3f90*/  USEL UR6, URZ, 0x1, UP0 ;  /* 0x00000001ff067887 */ /* 0x000fe40008000000 */
[----:B------:R-:W-:Y:S01]  /*3fa0*/  USEL UR24, UR4, URZ, UP0 ;  /* 0x000000ff04187287 */ /* 0x000fe20008000000 */
[----:B------:R3:W-:Y:S03]  /*3fb0*/  UTCBAR [UR5], URZ ;  /* 0x000000ff050073e9 */ /* 0x0007e600080000ff */
[----:B------:R-:W-:Y:S01]  /*3fc0*/  LOP3.LUT R10, R10, UR6, RZ, 0x3c, !PT ;  /* 0x000000060a0a7c12 */ /* 0x000fe2000f8e3cff */
[----:B------:R-:W-:Y:S07]  /*3fd0*/  @P0 BRA `(.L_x_63) ;  /* 0xfffffff800a00947 */ /* 0x000fee000383ffff */
[----:B------:R-:W4:Y:S01]  /*3fe0*/  S2UR UR6, SR_CgaCtaId ;  /* 0x00000000000679c3 */ /* 0x000f220000008800 */
[----:B------:R-:W-:Y:S01]  /*3ff0*/  ELECT P0, URZ, PT ;  /* 0x0000000000ff782f */ /* 0x000fe20003800000 */
[----:B--2---:R-:W-:Y:S01]  /*4000*/  IMAD.MOV.U32 R0, RZ, RZ, 0x1 ;  /* 0x00000001ff007424 */ /* 0x004fe200078e00ff */
[----:B------:R-:W-:Y:S01]  /*4010*/  UIADD3 UR21, UPT, UPT, UR21, 0x130, URZ ;  /* 0x0000013015157890 */ /* 0x000fe2000fffe0ff */
[----:B------:R-:W-:Y:S01]  /*4020*/  SHF.L.U32 R2, R10, 0x1f, RZ ;  /* 0x0000001f0a027819 */ /* 0x000fe200000006ff */
[----:B------:R-:W-:-:S03]  /*4030*/  UMOV UR4, 0x40 ;  /* 0x0000004000047882 */ /* 0x000fc60000000000 */
[----:B------:R-:W-:Y:S01]  /*4040*/  UVIRTCOUNT.DEALLOC.SMPOOL 0x80 ;  /* 0x000000800000784c */ /* 0x000fe20000000000 */
[----:B----4-:R-:W-:Y:S02]  /*4050*/  ULEA UR6, UR6, UR4, 0x18 ;  /* 0x0000000406067291 */ /* 0x010fe4000f8ec0ff */
[----:B------:R-:W-:-:S07]  /*4060*/  ULEA UR4, UR24, UR21, 0x3 ;  /* 0x0000001518047291 */ /* 0x000fce000f8e18ff */
[----:B------:R2:W-:Y:S02]  /*4070*/  @P0 STS.U8 [UR6+0x1c], R0 ;  /* 0x00001c00ff000988 */ /* 0x0005e40008000006 */
[----:B------:R-:W4:Y:S02]  /*4080*/  SYNCS.PHASECHK.TRANS64.TRYWAIT P0, [UR4], R2 ;  /* 0x00000002ff0075a7 */ /* 0x000f240008001104 */
[----:B--2-4-:R-:W-:Y:S05]  /*4090*/  @!P0 BRA `(.L_x_64) ;  /* 0x0000004800488947 */ /* 0x014fea0003800000 */
.L_x_155:
[----:B------:R-:W-:-:S04]  /*40a0*/  UIADD3 UR4, UPT, UPT, UR24, 0x1, URZ ;  /* 0x0000000118047890 */ /* 0x000fc8000fffe0ff */
[----:B------:R-:W-:-:S04]  /*40b0*/  UISETP.NE.AND UP0, UPT, UR4, 0x2, UPT ;  /* 0x000000020400788c */ /* 0x000fc8000bf05270 */
[----:B---3--:R-:W-:Y:S02]  /*40c0*/  USEL UR5, URZ, 0x1, UP0 ;  /* 0x00000001ff057887 */ /* 0x008fe40008000000 */
[----:B------:R-:W-:-:S04]  /*40d0*/  USEL UR4, UR4, URZ, UP0 ;  /* 0x000000ff04047287 */ /* 0x000fc80008000000 */
[----:B------:R-:W-:Y:S01]  /*40e0*/  ULEA UR4, UR4, UR21, 0x3 ;  /* 0x0000001504047291 */ /* 0x000fe2000f8e18ff */
[----:B--2---:R-:W-:-:S04]  /*40f0*/  LOP3.LUT R2, R10, UR5, RZ, 0x3c, !PT ;  /* 0x000000050a027c12 */ /* 0x004fc8000f8e3cff */
[----:B------:R-:W-:-:S04]  /*4100*/  SHF.L.U32 R2, R2, 0x1f, RZ ;  /* 0x0000001f02027819 */ /* 0x000fc800000006ff */
[----:B------:R-:W2:Y:S02]  /*4110*/  SYNCS.PHASECHK.TRANS64.TRYWAIT P0, [UR4], R2 ;  /* 0x00000002ff0075a7 */ /* 0x000ea40008001104 */
[----:B--2---:R-:W-:Y:S05]  /*4120*/  @!P0 BRA `(.L_x_65) ;  /* 0x00000048003c8947 */ /* 0x004fea0003800000 */
.L_x_157:
[----:B------:R-:W-:Y:S01]  /*4130*/  NOP ;  /* 0x0000000000007918 */ /* 0x000fe20000000000 */
[----:B--2---:R-:W2:Y:S01]  /*4140*/  LDS R0, [UR6+0x14] ;  /* 0x00001406ff007984 */ /* 0x004ea20008000800 */
[----:B------:R-:W-:Y:S01]  /*4150*/  LOP3.LUT R3, R11, 0xffff, RZ, 0xc0, !PT ;  /* 0x0000ffff0b037812 */ /* 0x000fe200078ec0ff */
[----:B------:R-:W-:-:S03]  /*4160*/  IMAD.MOV.U32 R2, RZ, RZ, 0xffff ;  /* 0x0000ffffff027424 */ /* 0x000fc600078e00ff */
[----:B------:R-:W-:-:S04]  /*4170*/  SHF.R.U32.HI R3, RZ, 0x5, R3 ;  /* 0x00000005ff037819 */ /* 0x000fc80000011603 */
[----:B------:R-:W-:-:S04]  /*4180*/  SHF.L.U32 R2, R2, R3, RZ ;  /* 0x0000000302027219 */ /* 0x000fc800000006ff */
[----:B--2---:R-:W-:-:S04]  /*4190*/  LOP3.LUT R0, R0, R2, RZ, 0xc0, !PT ;  /* 0x0000000200007212 */ /* 0x004fc800078ec0ff */
[----:B------:R-:W-:Y:S01]  /*41a0*/  ISETP.NE.AND P0, PT, R0, R2, PT ;  /* 0x000000020000720c */ /* 0x000fe20003f05270 */
[----:B------:R-:W-:-:S05]  /*41b0*/  IMAD.MOV.U32 R0, RZ, RZ, 0x1 ;  /* 0x00000001ff007424 */ /* 0x000fca00078e00ff */
[----:B------:R-:W-:-:S07]  /*41c0*/  SHF.L.U32 R0, R0, R3, RZ ;  /* 0x0000000300007219 */ /* 0x000fce00000006ff */
[----:B------:R-:W-:Y:S05]  /*41d0*/  @P0 BRA `(.L_x_66) ;  /* 0x00000000005c0947 */ /* 0x000fea0003800000 */
[----:B------:R-:W2:Y:S02]  /*41e0*/  LDS R3, [UR6+0x18] ;  /* 0x00001806ff037984 */ /* 0x000ea40008000800 */
[----:B--2---:R-:W-:-:S04]  /*41f0*/  LOP3.LUT R3, R3, R0, RZ, 0xc0, !PT ;  /* 0x0000000003037212 */ /* 0x004fc800078ec0ff */
[----:B------:R-:W-:-:S13]  /*4200*/  ISETP.NE.AND P0, PT, R3, R0, PT ;  /* 0x000000000300720c */ /* 0x000fda0003f05270 */
[----:B------:R-:W-:Y:S05]  /*4210*/  @P0 BRA `(.L_x_67) ;  /* 0x0000000000400947 */ /* 0x000fea0003800000 */
[----:B------:R-:W-:Y:S01]  /*4220*/  R2UR UR4, R2 ;  /* 0x00000000020472ca */ /* 0x000fe200000e0000 */
[----:B------:R-:W2:Y:S01]  /*4230*/  S2R R3, SR_LANEID ;  /* 0x0000000000037919 */ /* 0x000ea20000000000 */
[----:B------:R-:W-:-:S04]  /*4240*/  LOP3.LUT R0, RZ, R0, RZ, 0x33, !PT ;  /* 0x00000000ff007212 */ /* 0x000fc800078e33ff */
[----:B------:R-:W3:Y:S07]  /*4250*/  REDUX UR7, R0 ;  /* 0x00000000000773c4 */ /* 0x000eee0000000000 */
[----:B------:R-:W-:-:S03]  /*4260*/  ULOP3.LUT UR5, URZ, UR4, URZ, 0x33, !UPT ;  /* 0x00000004ff057292 */ /* 0x000fc6000f8e33ff */
[----:B------:R-:W-:Y:S02]  /*4270*/  VOTEU.ANY UR4, UPT, PT ;  /* 0x0000000000047886 */ /* 0x000fe400038e0100 */
[----:B------:R-:W-:Y:S01]  /*4280*/  UFLO.U32 UR4, UR4 ;  /* 0x00000004000472bd */ /* 0x000fe200080e0000 */
[----:B------:R-:W-:-:S04]  /*4290*/  IMAD.U32 R2, RZ, RZ, UR5 ;  /* 0x00000005ff027e24 */ /* 0x000fc8000f8e00ff */
[----:B------:R-:W4:Y:S02]  /*42a0*/  REDUX UR8, R2 ;  /* 0x00000000020873c4 */ /* 0x000f240000000000 */
[----:B------:R1:W-:Y:S01]  /*42b0*/  UTCATOMSWS.AND URZ, UR5 ;  /* 0x0000000500ff79e3 */ /* 0x0003e20008000000 */
[----:B---3--:R-:W-:Y:S01]  /*42c0*/  IMAD.U32 R0, RZ, RZ, UR7 ;  /* 0x00000007ff007e24 */ /* 0x008fe2000f8e00ff */
[----:B--2---:R-:W-:Y:S01]  /*42d0*/  ISETP.EQ.U32.AND P0, PT, R3, UR4, PT ;  /* 0x0000000403007c0c */ /* 0x004fe2000bf02070 */
[----:B----4-:R-:W-:-:S12]  /*42e0*/  IMAD.U32 R2, RZ, RZ, UR8 ;  /* 0x00000008ff027e24 */ /* 0x010fd8000f8e00ff */
[----:B------:R2:W-:Y:S04]  /*42f0*/  @P0 ATOMS.AND RZ, [UR6+0x14], R2 ;  /* 0x00001402ffff098c */ /* 0x0005e8000a800006 */
[----:B------:R2:W-:Y:S01]  /*4300*/  @P0 ATOMS.AND RZ, [UR6+0x18], R0 ;  /* 0x00001800ffff098c */ /* 0x0005e2000a800006 */
[----:B-1----:R-:W-:Y:S05]  /*4310*/  BRA `(.L_x_68) ;  /* 0x0000000000147947 */ /* 0x002fea0003800000 */
.L_x_67:
[----:B------:R-:W-:Y:S02]  /*4320*/  MOV R2, 0x4340 ;  /* 0x0000434000027802 */ /* 0x000fe40000000f00 */
[----:B-1---5:R-:W-:Y:S05]  /*4330*/  CALL.REL.NOINC `($__internal_0_$__cuda_sm10x_tcgen05_guardrail_trap_col_being_dealloced_not_returned_by_alloc) ;  /* 0x0000004800b07944 */ /* 0x022fea0003c00000 */
[----:B------:R-:W-:Y:S05]  /*4340*/  BRA `(.L_x_68) ;  /* 0x0000000000087947 */ /* 0x000fea0003800000 */
.L_x_66:
[----:B------:R-:W-:Y:S02]  /*4350*/  MOV R2, 0x4370 ;  /* 0x0000437000027802 */ /* 0x000fe40000000f00 */
[----:B-1---5:R-:W-:Y:S05]  /*4360*/  CALL.REL.NOINC `($__internal_2_$__cuda_sm10x_tcgen05_guardrail_trap_unallocated_columns_being_dealloced) ;  /* 0x0000004800bc7944 */ /* 0x022fea0003c00000 */
.L_x_68:
[----:B------:R-:W-:Y:S01]  /*4370*/  NOP ;  /* 0x0000000000007918 */ /* 0x000fe20000000000 */
[----:B------:R-:W-:Y:S05]  /*4380*/  EXIT ;  /* 0x000000000000794d */ /* 0x000fea0003800000 */
.L_x_52:
[----:B------:R-:W2:Y:S01]  /*4390*/  LDCU UR5, c[0x0][0x384] ;  /* 0x00007080ff0577ac */ /* 0x000ea20008000800 */
[----:B------:R-:W-:Y:S02]  /*43a0*/  UISETP.NE.OR UP0, UPT, UR15, 0x3, !UP2 ;  /* 0x000000030f00788c */ /* 0x000fe4000d705670 */
[----:B--2---:R-:W-:-:S07]  /*43b0*/  UIADD3 UR5, UPT, UPT, UR5, 0x3f, URZ ;  /* 0x0000003f05057890 */ /* 0x004fce000fffe0ff */
[----:B------:R-:W-:Y:S05]  /*43c0*/  BRA.U UP0, `(.L_x_69) ;  /* 0x0000001500087547 */ /* 0x000fea000b800000 */
[----:B------:R-:W-:Y:S01]  /*43d0*/  USHF.R.S32.HI UR4, URZ, 0x1f, UR5 ;  /* 0x0000001fff047899 */ /* 0x000fe20008011405 */
[----:B------:R-:W2:Y:S01]  /*43e0*/  S2UR UR6, SR_CgaCtaId ;  /* 0x00000000000679c3 */ /* 0x000ea20000008800 */
[----:B------:R-:W3:Y:S01]  /*43f0*/  LDCU UR34, c[0x0][0x370] ;  /* 0x00006e00ff2277ac */ /* 0x000ee20008000800 */
[----:B------:R-:W-:Y:S01]  /*4400*/  R2UR UR41, R48 ;  /* 0x00000000302972ca */ /* 0x000fe200000e0000 */
[----:B------:R-:W-:Y:S01]  /*4410*/  IMAD.MOV.U32 R12, RZ, RZ, 0x1 ;  /* 0x00000001ff0c7424 */ /* 0x000fe200078e00ff */
[----:B------:R-:W-:Y:S01]  /*4420*/  R2UR UR40, R49 ;  /* 0x00000000312872ca */ /* 0x000fe200000e0000 */
[----:B------:R-:W-:Y:S01]  /*4430*/  ULEA.HI UR4, UR4, UR5, URZ, 0x6 ;  /* 0x0000000504047291 */ /* 0x000fe2000f8f30ff */
[----:B------:R-:W-:Y:S01]  /*4440*/  IMAD.MOV.U32 R11, RZ, RZ, RZ ;  /* 0x000000ffff0b7224 */ /* 0x000fe200078e00ff */
[----:B------:R-:W3:Y:S01]  /*4450*/  LDCU.128 UR28, c[0x0][0xb10] ;  /* 0x00016200ff1c77ac */ /* 0x000ee20008000c00 */
[----:B------:R-:W4:Y:S01]  /*4460*/  LDC.64 R18, c[0x0][0x348] ;  /* 0x0000d200ff127b82 */ /* 0x000f220000000a00 */
[----:B------:R-:W-:Y:S01]  /*4470*/  IMAD.MOV.U32 R8, RZ, RZ, 0x1000 ;  /* 0x00001000ff087424 */ /* 0x000fe200078e00ff */
[----:B------:R-:W-:Y:S01]  /*4480*/  USHF.R.S32.HI UR26, URZ, 0x6, UR4 ;  /* 0x00000006ff1a7899 */ /* 0x000fe20008011404 */
[----:B------:R-:W1:Y:S05]  /*4490*/  LDCU UR33, c[0x0][0x374] ;  /* 0x00006e80ff2177ac */ /* 0x000e6a0008000800 */
[----:B------:R-:W-:Y:S01]  /*44a0*/  IMAD.U32 R0, RZ, RZ, UR26 ;  /* 0x0000001aff007e24 */ /* 0x000fe2000f8e00ff */
[----:B------:R-:W3:Y:S04]  /*44b0*/  LDCU UR4, c[0x0][0xb30] ;  /* 0x00016600ff0477ac */ /* 0x000ee80008000800 */
[-C--:B------:R-:W-:Y:S01]  /*44c0*/  IABS R2, R0.reuse ;  /* 0x0000000000027213 */ /* 0x080fe20000000000 */
[----:B------:R-:W1:Y:S01]  /*44d0*/  LDCU UR18, c[0x0][0xb0c] ;  /* 0x00016180ff1277ac */ /* 0x000e620008000800 */
[----:B------:R-:W-:-:S02]  /*44e0*/  IABS R0, R0 ;  /* 0x0000000000007213 */ /* 0x000fc40000000000 */
[----:B------:R-:W-:Y:S01]  /*44f0*/  R2UR UR25, R2 ;  /* 0x00000000021972ca */ /* 0x000fe200000e0000 */
[----:B------:R-:W-:Y:S01]  /*4500*/  UMOV UR22, 0x400 ;  /* 0x0000040000167882 */ /* 0x000fe20000000000 */
[----:B------:R-:W4:Y:S01]  /*4510*/  LDC.64 R2, c[0x0][0x888] ;  /* 0x00022200ff027b82 */ /* 0x000f220000000a00 */
[----:B------:R-:W4:Y:S01]  /*4520*/  LDCU UR46, c[0x0][0xb20] ;  /* 0x00016400ff2e77ac */ /* 0x000f220008000800 */
[----:B------:R-:W-:Y:S01]  /*4530*/  IMAD.MOV R0, RZ, RZ, -R0 ;  /* 0x000000ffff007224 */ /* 0x000fe200078e0a00 */
[----:B------:R-:W4:Y:S04]  /*4540*/  LDCU UR32, c[0x0][0x388] ;  /* 0x00007100ff2077ac */ /* 0x000f280008000800 */
[----:B------:R-:W-:Y:S01]  /*4550*/  R2UR UR42, R0 ;  /* 0x00000000002a72ca */ /* 0x000fe200000e0000 */
[----:B--2---:R-:W-:-:S03]  /*4560*/  ULEA UR22, UR6, UR22, 0x18 ;  /* 0x0000001606167291 */ /* 0x004fc6000f8ec0ff */
[----:B------:R-:W2:Y:S01]  /*4570*/  I2F.RP R4, UR25 ;  /* 0x0000001900047d06 */ /* 0x000ea20008209400 */
[----:B---3--:R-:W-:Y:S02]  /*4580*/  UISETP.NE.AND UP2, UPT, UR4, 0x1, UPT ;  /* 0x000000010400788c */ /* 0x008fe4000bf45270 */
[----:B------:R-:W-:Y:S02]  /*4590*/  UIMAD.WIDE.U32 UR10, UR34, UR28, URZ ;  /* 0x0000001c220a72a5 */ /* 0x000fe4000f8e00ff */
[----:B-1----:R-:W-:Y:S01]  /*45a0*/  UIMAD.WIDE.U32 UR8, UR33, UR31, URZ ;  /* 0x0000001f210872a5 */ /* 0x002fe2000f8e00ff */
[----:B------:R-:W-:Y:S01]  /*45b0*/  UMOV UR4, URZ ;  /* 0x000000ff00047c82 */ /* 0x000fe20008000000 */
[----:B------:R-:W-:Y:S02]  /*45c0*/  UIADD3 UR35, UPT, UPT, UR22, 0x118, URZ ;  /* 0x0000011816237890 */ /* 0x000fe4000fffe0ff */
[----:B------:R-:W-:Y:S02]  /*45d0*/  UISETP.GE.AND UP0, UPT, UR39, 0x1, UPT ;  /* 0x000000012700788c */ /* 0x000fe4000bf06270 */
[----:B------:R-:W-:Y:S01]  /*45e0*/  UISETP.NE.AND UP0, UPT, UR18, 0x1, UPT ;  /* 0x000000011200788c */ /* 0x000fe2000bf05270 */
[----:B----4-:R-:W-:Y:S01]  /*45f0*/  ISETP.NE.U32.AND P0, PT, R2, RZ, PT ;  /* 0x000000ff0200720c */ /* 0x010fe20003f05070 */
[----:B------:R-:W-:Y:S01]  /*4600*/  UMOV UR38, UR11 ;  /* 0x0000000b00267c82 */ /* 0x000fe20008000000 */
[----:B--2---:R-:W1:Y:S01]  /*4610*/  MUFU.RCP R4, R4 ;  /* 0x0000000400047308 */ /* 0x004e620000001000 */
[----:B------:R-:W-:Y:S01]  /*4620*/  UMOV UR37, UR9 ;  /* 0x0000000900257c82 */ /* 0x000fe20008000000 */
[----:B------:R-:W-:Y:S01]  /*4630*/  ISETP.NE.AND.EX P0, PT, R3, RZ, PT, P0 ;  /* 0x000000ff0300720c */ /* 0x000fe20003f05300 */
[----:B------:R-:W-:Y:S01]  /*4640*/  UISETP.NE.AND UP0, UPT, UR30, 0x1, UPT ;  /* 0x000000011e00788c */ /* 0x000fe2000bf05270 */
[----:B------:R-:W2:Y:S01]  /*4650*/  LDC.64 R2, c[0x0][0x890] ;  /* 0x00022400ff027b82 */ /* 0x000ea20000000a00 */
[----:B------:R-:W-:Y:S01]  /*4660*/  UMOV UR24, URZ ;  /* 0x000000ff00187c82 */ /* 0x000fe20008000000 */
[----:B------:R-:W-:-:S02]  /*4670*/  UPLOP3.LUT UP1, UPT, UPT, UPT, UPT, 0x40, 0x4 ;  /* 0x000000000004789c */ /* 0x000fc40003f2e870 */
[----:B------:R-:W-:Y:S01]  /*4680*/  UISETP.NE.AND UP6, UPT, UR39, 0x1, UPT ;  /* 0x000000012700788c */ /* 0x000fe2000bfc5270 */
[----:B------:R-:W3:Y:S01]  /*4690*/  LDCU.64 UR16, c[0x0][0xb28] ;  /* 0x00016500ff1077ac */ /* 0x000ee20008000a00 */
[----:B------:R-:W-:Y:S02]  /*46a0*/  UPRMT UR35, URZ, 0x654, UR35 ;  /* 0x00000654ff237896 */ /* 0x000fe40008000023 */
[----:B------:R-:W-:Y:S01]  /*46b0*/  USHF.R.U32.HI UR38, URZ, UR29, UR38 ;  /* 0x0000001dff267299 */ /* 0x000fe20008011626 */
[----:B-1----:R-:W-:Y:S01]  /*46c0*/  VIADD R4, R4, 0xffffffe ;  /* 0x0ffffffe04047836 */ /* 0x002fe20000000000 */
[----:B------:R-:W-:Y:S02]  /*46d0*/  USHF.R.U32.HI UR37, URZ, UR46, UR37 ;  /* 0x0000002eff257299 */ /* 0x000fe40008011625 */
[----:B------:R-:W-:Y:S02]  /*46e0*/  UISETP.NE.AND UP0, UPT, UR32, URZ, UPT ;  /* 0x000000ff2000728c */ /* 0x000fe4000bf05270 */
[----:B------:R-:W-:Y:S01]  /*46f0*/  UISETP.NE.AND UP5, UPT, UR26, URZ, UPT ;  /* 0x000000ff1a00728c */ /* 0x000fe2000bfa5270 */
[----:B------:R-:W1:Y:S01]  /*4700*/  F2I.FTZ.U32.TRUNC.NTZ R4, R4 ;  /* 0x0000000400047305 */ /* 0x000e62000021f000 */
[----:B------:R-:W-:Y:S01]  /*4710*/  VOTEU.ANY UP4, P0 ;  /* 0x0000000000ff7886 */ /* 0x000fe20000080100 */
[----:B-1----:R-:W-:-:S13]  /*4720*/  R2UR UR5, R4 ;  /* 0x00000000040572ca */ /* 0x002fda00000e0000 */
[----:B------:R-:W-:-:S04]  /*4730*/  UIADD3 UR6, UPT, UPT, URZ, -UR5, URZ ;  /* 0x80000005ff067290 */ /* 0x000fc8000fffe0ff */
[----:B------:R-:W-:-:S04]  /*4740*/  UIMAD UR6, UR6, UR25, URZ ;  /* 0x00000019060672a4 */ /* 0x000fc8000f8e02ff */
[----:B------:R-:W-:-:S07]  /*4750*/  UIMAD.WIDE.U32 UR6, UR5, UR6, UR4 ;  /* 0x00000006050672a5 */ /* 0x000fce000f8e0004 */
[----:B--23--:R-:W-:-:S05]  /*4760*/  UMOV UR36, UR7 ;  /* 0x0000000700247c82 */ /* 0x00cfca0008000000 */
.L_x_78:
[----:B------:R-:W-:Y:S04]  /*4770*/  SHF.L.U32 R4, R11, 0x1f, RZ ;  /* 0x0000001f0b047819 */ /* 0x000fe800000006ff */
[----:B-1----:R-:W1:Y:S02]  /*4780*/  SYNCS.PHASECHK.TRANS64.TRYWAIT P0, [UR22+0x110], R4 ;  /* 0x00011004ff0075a7 */ /* 0x002e640008001116 */
[----:B-1----:R-:W-:Y:S05]  /*4790*/  @!P0 BRA `(.L_x_70) ;  /* 0x0000004000b88947 */ /* 0x002fea0003800000 */
.L_x_159:
[----:B-1----:R-:W1:Y:S01]  /*47a0*/  LDS.128 R4, [UR22+0x150] ;  /* 0x00015016ff047984 */ /* 0x002e620008000c00 */
[----:B------:R-:W-:Y:S01]  /*47b0*/  @!PT LDS RZ, [RZ] ;  /* 0x00000000fffff984 */ /* 0x000fe20000000800 */
[----:B------:R-:W-:Y:S01]  /*47c0*/  @!PT LDS RZ, [RZ] ;  /* 0x00000000fffff984 */ /* 0x000fe20000000800 */
[----:B------:R-:W-:Y:S01]  /*47d0*/  @!PT LDS RZ, [RZ] ;  /* 0x00000000fffff984 */ /* 0x000fe20000000800 */
[----:B------:R-:W-:Y:S01]  /*47e0*/  @!PT LDS RZ, [RZ] ;  /* 0x00000000fffff984 */ /* 0x000fe20000000800 */
[----:B------:R2:W-:Y:S06]  /*47f0*/  MEMBAR.ALL.CTA ;  /* 0x0000000000007992 */ /* 0x0005ec0000008000 */
[----:B--2---:R-:W2:Y:S02]  /*4800*/  FENCE.VIEW.ASYNC.S ;  /* 0x00000000000073c6 */ /* 0x004ea40000000000 */
[----:B--2---:R-:W-:Y:S01]  /*4810*/  SYNCS.ARRIVE.TRANS64.RED.A1T0 RZ, [UR35], RZ ;  /* 0x000000ffffff79a7 */ /* 0x004fe20008100423 */
[----:B-1----:R-:W-:Y:S11]  /*4820*/  LOP3.LUT P0, RZ, R6, 0x1, RZ, 0xc0, !PT ;  /* 0x0000000106ff7812 */ /* 0x002ff6000780c0ff */
[----:B------:R-:W-:Y:S02]  /*4830*/  @!UPT UIADD3 URZ, UPT, UPT, URZ, URZ, URZ ;  /* 0x000000fffffff290 */ /* 0x000fe4000fffe0ff */
[----:B------:R-:W-:Y:S01]  /*4840*/  VOTEU.ANY UP0, P0 ;  /* 0x0000000000ff7886 */ /* 0x000fe20000000100 */
[----:B------:R-:W-:Y:S11]  /*4850*/  PLOP3.LUT P0, PT, PT, PT, UP0, 0x80, 0x8 ;  /* 0x000000000008781c */ /* 0x000ff60003f0f008 */
[----:B------:R-:W-:Y:S02]  /*4860*/  @!UPT UIADD3 URZ, UPT, UPT, URZ, URZ, URZ ;  /* 0x000000fffffff290 */ /* 0x000fe4000fffe0ff */
[----:B------:R-:W-:Y:S02]  /*4870*/  @P0 MOV R9, R4 ;  /* 0x0000000400090202 */ /* 0x000fe40000000f00 */
[----:B------:R-:W-:Y:S02]  /*4880*/  @P0 LOP3.LUT R0, R5, 0xffff, RZ, 0xc0, !PT ;  /* 0x0000ffff05000812 */ /* 0x000fe400078ec0ff */
[----:B------:R-:W-:Y:S02]  /*4890*/  @P0 R2UR UR5, R9 ;  /* 0x00000000090502ca */ /* 0x000fe400000e0000 */
[----:B------:R-:W-:Y:S11]  /*48a0*/  @P0 R2UR UR4, R0 ;  /* 0x00000000000402ca */ /* 0x000ff600000e0000 */
[----:B------:R-:W-:Y:S02]  /*48b0*/  @UP0 UMOV UR15, UR5 ;  /* 0x00000005000f0c82 */ /* 0x000fe40008000000 */
[----:B------:R-:W-:Y:S01]  /*48c0*/  @UP0 UMOV UR14, UR4 ;  /* 0x00000004000e0c82 */ /* 0x000fe20008000000 */
[----:B------:R-:W-:Y:S09]  /*48d0*/  UISETP.GE.AND UP0, UPT, UR39, 0x1, UPT ;  /* 0x000000012700788c */ /* 0x000ff2000bf06270 */
[----:B------:R-:W-:Y:S05]  /*48e0*/  BRA.U !UP0, `(.L_x_71) ;  /* 0x0000000108b47547 */ /* 0x000fea000b800000 */
[----:B------:R-:W-:Y:S02]  /*48f0*/  UIMAD.WIDE.U32 UR8, UR14, UR31, URZ ;  /* 0x0000001f0e0872a5 */ /* 0x000fe4000f8e00ff */
[----:B------:R-:W-:Y:S02]  /*4900*/  UP2UR UR19, UPR, URZ, 0x2 ;  /* 0x00000002ff137883 */ /* 0x000fe40008000000 */
[----:B------:R-:W-:Y:S02]  /*4910*/  UISETP.NE.AND UP1, UPT, UR30, 0x1, UPT ;  /* 0x000000011e00788c */ /* 0x000fe4000bf25270 */
[----:B------:R-:W-:Y:S02]  /*4920*/  UIMAD.WIDE.U32 UR10, UR15, UR28, URZ ;  /* 0x0000001c0f0a72a5 */ /* 0x000fe4000f8e00ff */
[----:B------:R-:W-:Y:S02]  /*4930*/  USEL UR4, UR33, UR37, !UP1 ;  /* 0x0000002521047287 */ /* 0x000fe4000c800000 */
[----:B------:R-:W-:Y:S02]  /*4940*/  UISETP.NE.AND UP0, UPT, UR18, 0x1, UPT ;  /* 0x000000011200788c */ /* 0x000fe4000bf05270 */
[----:B------:R-:W-:Y:S02]  /*4950*/  UIMAD.WIDE.U32 UR12, UR4, UR16, URZ ;  /* 0x00000010040c72a5 */ /* 0x000fe4000f8e00ff */
[----:B------:R-:W-:Y:S01]  /*4960*/  USEL UR7, UR34, UR38, !UP0 ;  /* 0x0000002622077287 */ /* 0x000fe2000c000000 */
[----:B------:R-:W-:Y:S02]  /*4970*/  UMOV UR5, UR9 ;  /* 0x0000000900057c82 */ /* 0x000fe40008000000 */
[----:B------:R-:W-:Y:S02]  /*4980*/  USHF.R.U32.HI UR6, URZ, UR46, UR5 ;  /* 0x0000002eff067299 */ /* 0x000fe40008011605 */
[----:B------:R-:W-:Y:S02]  /*4990*/  UIMAD.WIDE.U32 UR20, UR7, UR16, URZ ;  /* 0x00000010071472a5 */ /* 0x000fe4000f8e00ff */
[----:B------:R-:W-:Y:S02]  /*49a0*/  USEL UR6, UR14, UR6, !UP1 ;  /* 0x000000060e067287 */ /* 0x000fe4000c800000 */
[----:B------:R-:W-:Y:S01]  /*49b0*/  UISETP.NE.AND UP1, UPT, UR19, URZ, UPT ;  /* 0x000000ff1300728c */ /* 0x000fe2000bf25270 */
[----:B------:R-:W-:Y:S01]  /*49c0*/  UMOV UR5, UR11 ;  /* 0x0000000b00057c82 */ /* 0x000fe20008000000 */
[----:B------:R-:W-:Y:S02]  /*49d0*/  UIMAD.WIDE.U32 UR10, UR6, UR16, URZ ;  /* 0x00000010060a72a5 */ /* 0x000fe4000f8e00ff */
[----:B------:R-:W-:Y:S03]  /*49e0*/  USHF.R.U32.HI UR8, URZ, UR29, UR5 ;  /* 0x0000001dff087299 */ /* 0x000fe60008011605 */
[----:B------:R-:W-:Y:S02]  /*49f0*/  UMOV UR5, UR13 ;  /* 0x0000000d00057c82 */ /* 0x000fe40008000000 */
[----:B------:R-:W-:Y:S03]  /*4a00*/  @UP6 USHF.R.U32.HI UR4, URZ, UR17, UR5 ;  /* 0x00000011ff046299 */ /* 0x000fe60008011605 */
[----:B------:R-:W-:Y:S01]  /*4a10*/  UMOV UR5, UR21 ;  /* 0x0000001500057c82 */ /* 0x000fe20008000000 */
[----:B------:R-:W-:Y:S02]  /*4a20*/  UIMAD UR4, UR39, UR4, URZ ;  /* 0x00000004270472a4 */ /* 0x000fe4000f8e02ff */
[----:B------:R-:W-:Y:S02]  /*4a30*/  @UP6 USHF.R.U32.HI UR7, URZ, UR17, UR5 ;  /* 0x00000011ff076299 */ /* 0x000fe40008011605 */
[----:B------:R-:W-:Y:S02]  /*4a40*/  USEL UR5, UR15, UR8, !UP0 ;  /* 0x000000080f057287 */ /* 0x000fe4000c000000 */
[----:B------:R-:W-:Y:S02]  /*4a50*/  UIMAD UR8, UR39, UR7, URZ ;  /* 0x00000007270872a4 */ /* 0x000fe4000f8e02ff */
[----:B------:R-:W-:Y:S03]  /*4a60*/  UISETP.GE.AND UP0, UPT, UR6, UR4, UPT ;  /* 0x000000040600728c */ /* 0x000fe6000bf06270 */
[----:B------:R-:W-:Y:S01]  /*4a70*/  UMOV UR4, UR11 ;  /* 0x0000000b00047c82 */ /* 0x000fe20008000000 */
[----:B------:R-:W-:Y:S02]  /*4a80*/  UISETP.GE.OR UP0, UPT, UR5, UR8, UP0 ;  /* 0x000000080500728c */ /* 0x000fe40008706670 */
[----:B------:R-:W-:Y:S02]  /*4a90*/  USHF.R.U32.HI UR4, URZ, UR17, UR4 ;  /* 0x00000011ff047299 */ /* 0x000fe40008011604 */
[----:B------:R-:W-:Y:S02]  /*4aa0*/  UIMAD.WIDE.U32 UR8, UR5, UR16, URZ ;  /* 0x00000010050872a5 */ /* 0x000fe4000f8e00ff */
[----:B------:R-:W-:Y:S04]  /*4ab0*/  USEL UR10, UR6, UR4, !UP6 ;  /* 0x00000004060a7287 */ /* 0x000fe8000f000000 */
[----:B------:R-:W-:Y:S01]  /*4ac0*/  UIADD3 UR11, UPT, UPT, -UR10, URZ, URZ ;  /* 0x000000ff0a0b7290 */ /* 0x000fe2000fffe1ff */
[----:B------:R-:W-:Y:S02]  /*4ad0*/  @!UP0 UMOV UR4, UR9 ;  /* 0x0000000900048c82 */ /* 0x000fe40008000000 */
[----:B------:R-:W-:Y:S02]  /*4ae0*/  @!UP0 USHF.R.U32.HI UR4, URZ, UR17, UR4 ;  /* 0x00000011ff048299 */ /* 0x000fe40008011604 */
[----:B------:R-:W-:Y:S02]  /*4af0*/  UIMAD UR8, UR39, UR11, UR6 ;  /* 0x0000000b270872a4 */ /* 0x000fe4000f8e0206 */
[----:B------:R-:W-:Y:S04]  /*4b00*/  @!UP0 USEL UR4, UR5, UR4, !UP6 ;  /* 0x0000000405048287 */ /* 0x000fe8000f000000 */
[----:B------:R-:W-:Y:S02]  /*4b10*/  @!UP0 UIMAD UR8, UR7, UR8, UR4 ;  /* 0x00000008070882a4 */ /* 0x000fe4000f8e0204 */
[----:B------:R-:W-:Y:S02]  /*4b20*/  @!UP0 UIADD3 UR9, UPT, UPT, UR10, -UR4, URZ ;  /* 0x800000040a098290 */ /* 0x000fe4000fffe0ff */
[----:B------:R-:W-:Y:S02]  /*4b30*/  UIADD3 UR4, UPT, UPT, -UR5, URZ, URZ ;  /* 0x000000ff05047290 */ /* 0x000fe4000fffe1ff */
[----:B------:R-:W-:Y:S02]  /*4b40*/  UIADD3 UR7, UPT, UPT, -UR6, URZ, URZ ;  /* 0x000000ff06077290 */ /* 0x000fe4000fffe1ff */
[----:B------:R-:W-:Y:S02]  /*4b50*/  @!UP0 UIMAD UR6, UR9, UR39, UR5 ;  /* 0x00000027090682a4 */ /* 0x000fe4000f8e0205 */
[----:B------:R-:W-:Y:S02]  /*4b60*/  UIMAD UR15, UR18, UR4, UR15 ;  /* 0x00000004120f72a4 */ /* 0x000fe4000f8e020f */
[----:B------:R-:W-:Y:S01]  /*4b70*/  UIMAD UR4, UR30, UR7, UR14 ;  /* 0x000000071e0472a4 */ /* 0x000fe2000f8e020e */
[----:B------:R-:W-:Y:S02]  /*4b80*/  @!UP0 UMOV UR5, UR8 ;  /* 0x0000000800058c82 */ /* 0x000fe40008000000 */
[----:B------:R-:W-:Y:S02]  /*4b90*/  UIMAD UR15, UR5, UR18, UR15 ;  /* 0x00000012050f72a4 */ /* 0x000fe4000f8e020f */
[----:B------:R-:W-:Y:S11]  /*4ba0*/  UIMAD UR14, UR6, UR30, UR4 ;  /* 0x0000001e060e72a4 */ /* 0x000ff6000f8e0204 */
[----:B------:R-:W-:Y:S01]  /*4bb0*/  @!UPT UIADD3 URZ, UPT, UPT, URZ, URZ, URZ ;  /* 0x000000fffffff290 */ /* 0x000fe2000fffe0ff */
.L_x_71:
[----:B------:R-:W1:Y:S01]  /*4bc0*/  @!UP2 LDCU.128 UR8, c[0x0][0xb10] ;  /* 0x00016200ff08a7ac */ /* 0x000e620008000c00 */
[----:B------:R-:W-:Y:S04]  /*4bd0*/  MOV R0, UR23 ;  /* 0x0000001700007c02 */ /* 0x000fe80008000f00 */
[----:B------:R-:W-:Y:S01]  /*4be0*/  IABS R0, R0 ;  /* 0x0000000000007213 */ /* 0x000fe20000000000 */
[----:B------:R-:W2:Y:S01]  /*4bf0*/  @!UP2 LDCU UR5, c[0x0][0xb0c] ;  /* 0x00016180ff05a7ac */ /* 0x000ea20008000800 */
[----:B-1----:R-:W-:Y:S07]  /*4c00*/  UIMAD.WIDE.U32 UR6, UR15, UR8, URZ ;  /* 0x000000080f0672a5 */ /* 0x002fee000f8e00ff */
[----:B------:R-:W-:Y:S01]  /*4c10*/  @!UP2 UMOV UR4, UR7 ;  /* 0x000000070004ac82 */ /* 0x000fe20008000000 */
[----:B--2---:R-:W-:Y:S02]  /*4c20*/  @!UP2 UISETP.NE.AND UP0, UPT, UR5, 0x1, UPT ;  /* 0x000000010500a88c */ /* 0x004fe4000bf05270 */
[----:B------:R-:W-:Y:S02]  /*4c30*/  @!UP2 USHF.R.U32.HI UR4, URZ, UR9, UR4 ;  /* 0x00000009ff04a299 */ /* 0x000fe40008011604 */
[----:B------:R-:W-:Y:S02]  /*4c40*/  UIMAD.WIDE.U32 UR6, UR14, UR11, URZ ;  /* 0x0000000b0e0672a5 */ /* 0x000fe4000f8e00ff */
[----:B------:R-:W-:Y:S02]  /*4c50*/  @!UP2 USEL UR8, UR15, UR4, !UP0 ;  /* 0x000000040f08a287 */ /* 0x000fe4000c000000 */
[----:B------:R-:W-:Y:S03]  /*4c60*/  @!UP2 UISETP.NE.AND UP0, UPT, UR10, 0x1, UPT ;  /* 0x000000010a00a88c */ /* 0x000fe6000bf05270 */
[----:B------:R-:W-:Y:S02]  /*4c70*/  @!UP2 UMOV UR6, UR7 ;  /* 0x000000070006ac82 */ /* 0x000fe40008000000 */
[----:B------:R-:W1:Y:S02]  /*4c80*/  @!UP2 LDCU UR4, c[0x0][0xb20] ;  /* 0x00016400ff04a7ac */ /* 0x000e640008000800 */
[----:B-1----:R-:W-:Y:S04]  /*4c90*/  @!UP2 USHF.R.U32.HI UR6, URZ, UR4, UR6 ;  /* 0x00000004ff06a299 */ /* 0x002fe80008011606 */
[----:B------:R-:W-:Y:S04]  /*4ca0*/  @!UP2 USEL UR6, UR14, UR6, !UP0 ;  /* 0x000000060e06a287 */ /* 0x000fe8000c000000 */
[----:B------:R-:W-:Y:S02]  /*4cb0*/  @!UP2 UIADD3 UR4, UPT, UPT, -UR8, UR6, URZ ;  /* 0x000000060804a290 */ /* 0x000fe4000fffe1ff */
[----:B------:R-:W-:Y:S02]  /*4cc0*/  @!UP2 UIADD3 UR6, UPT, UPT, UR8, -UR6, URZ ;  /* 0x800000060806a290 */ /* 0x000fe4000fffe0ff */
[----:B------:R-:W-:Y:S02]  /*4cd0*/  @!UP2 UIMAD UR15, UR4, UR5, UR15 ;  /* 0x00000005040fa2a4 */ /* 0x000fe4000f8e020f */
[----:B------:R-:W-:Y:S01]  /*4ce0*/  @!UP2 UIMAD UR14, UR6, UR10, UR14 ;  /* 0x0000000a060ea2a4 */ /* 0x000fe2000f8e020e */
[----:B------:R-:W-:Y:S11]  /*4cf0*/  BRA.U UP1, `(.L_x_72) ;  /* 0x0000000101107547 */ /* 0x000ff6000b800000 */
[----:B------:R-:W-:Y:S04]  /*4d00*/  MOV R10, UR43 ;  /* 0x0000002b000a7c02 */ /* 0x000fe80008000f00 */
[----:B------:R-:W-:Y:S04]  /*4d10*/  SHF.L.U32 R10, R10, 0x1f, RZ ;  /* 0x0000001f0a0a7819 */ /* 0x000fe800000006ff */
[----:B------:R-:W1:Y:S02]  /*4d20*/  SYNCS.PHASECHK.TRANS64.TRYWAIT P1, [UR22+0x108], R10 ;  /* 0x0001080aff0075a7 */ /* 0x000e640008021116 */
[----:B-1----:R-:W-:Y:S05]  /*4d30*/  @!P1 BRA `(.L_x_73) ;  /* 0x0000003c00689947 */ /* 0x002fea0003800000 */
.L_x_72:
[----:B------:R-:W-:Y:S01]  /*4d40*/  UISETP.NE.AND UP1, UPT, UR32, URZ, UPT ;  /* 0x000000ff2000728c */ /* 0x000fe2000bf25270 */
[----:B------:R-:W-:Y:S01]  /*4d50*/  R2UR UR4, R0 ;  /* 0x00000000000472ca */ /* 0x000fe200000e0000 */
[----:B------:R-:W-:Y:S01]  /*4d60*/  USHF.L.U32 UR11, UR27, 0x6, URZ ;  /* 0x000000061b0b7899 */ /* 0x000fe200080006ff */
[----:B-1----:R-:W-:Y:S05]  /*4d70*/  IMAD.U32 R10, RZ, RZ, UR32 ;  /* 0x00000020ff0a7e24 */ /* 0x002fea000f8e00ff */
[----:B------:R-:W-:Y:S04]  /*4d80*/  IABS R10, R10 ;  /* 0x0000000a000a7213 */ /* 0x000fe80000000000 */
[----:B------:R-:W1:Y:S02]  /*4d90*/  I2F.RP R14, R10 ;  /* 0x0000000a000e7306 */ /* 0x000e640000209400 */
[----:B------:R-:W-:Y:S07]  /*4da0*/  UIMAD.WIDE.U32 UR6, UR36, UR4, URZ ;  /* 0x00000004240672a5 */ /* 0x000fee000f8e00ff */
[----:B------:R-:W-:Y:S02]  /*4db0*/  UMOV UR12, UR7 ;  /* 0x00000007000c7c82 */ /* 0x000fe40008000000 */
[----:B------:R-:W-:Y:S04]  /*4dc0*/  UIMAD UR4, UR12, UR42, UR4 ;  /* 0x0000002a0c0472a4 */ /* 0x000fe8000f8e0204 */
[----:B------:R-:W-:Y:S01]  /*4dd0*/  UISETP.GT.U32.AND UP0, UPT, UR25, UR4, UPT ;  /* 0x000000041900728c */ /* 0x000fe2000bf04070 */
[----:B-1----:R-:W1:Y:S10]  /*4de0*/  MUFU.RCP R14, R14 ;  /* 0x0000000e000e7308 */ /* 0x002e740000001000 */
[----:B------:R-:W-:Y:S02]  /*4df0*/  @!UP0 UIADD3 UR4, UPT, UPT, UR4, -UR25, URZ ;  /* 0x8000001904048290 */ /* 0x000fe4000fffe0ff */
[----:B------:R-:W-:Y:S02]  /*4e00*/  @!UP0 UIADD3 UR12, UPT, UPT, UR12, 0x1, URZ ;  /* 0x000000010c0c8890 */ /* 0x000fe4000fffe0ff */
[----:B------:R-:W-:Y:S02]  /*4e10*/  UISETP.GE.U32.AND UP0, UPT, UR4, UR25, UPT ;  /* 0x000000190400728c */ /* 0x000fe4000bf06070 */
[----:B------:R-:W-:Y:S01]  /*4e20*/  ULOP3.LUT UR4, UR23, UR26, URZ, 0x3c, !UPT ;  /* 0x0000001a17047292 */ /* 0x000fe2000f8e3cff */
[----:B-1----:R-:W-:Y:S04]  /*4e30*/  VIADD R14, R14, 0xffffffe ;  /* 0x0ffffffe0e0e7836 */ /* 0x002fe80000000000 */
[----:B------:R-:W1:Y:S04]  /*4e40*/  F2I.FTZ.U32.TRUNC.NTZ R15, R14 ;  /* 0x0000000e000f7305 */ /* 0x000e68000021f000 */
[----:B------:R-:W-:Y:S02]  /*4e50*/  @UP0 UIADD3 UR12, UPT, UPT, UR12, 0x1, URZ ;  /* 0x000000010c0c0890 */ /* 0x000fe4000fffe0ff */
[----:B------:R-:W-:Y:S01]  /*4e60*/  UISETP.GE.AND UP0, UPT, UR4, URZ, UPT ;  /* 0x000000ff0400728c */ /* 0x000fe2000bf06270 */
[--C-:B-1----:R-:W-:Y:S10]  /*4e70*/  IMAD.MOV R9, RZ, RZ, -R15.reuse ;  /* 0x000000ffff097224 */ /* 0x102ff400078e0a0f */
[----:B------:R-:W-:Y:S01]  /*4e80*/  @!UP0 UIADD3 UR12, UPT, UPT, -UR12, URZ, URZ ;  /* 0x000000ff0c0c8290 */ /* 0x000fe2000fffe1ff */
[----:B------:R-:W-:Y:S01]  /*4e90*/  IMAD.MOV.U32 R14, RZ, RZ, RZ ;  /* 0x000000ffff0e7224 */ /* 0x000fe200078e00ff */
[----:B------:R-:W-:Y:S01]  /*4ea0*/  @!UP5 ULOP3.LUT UR12, URZ, UR26, URZ, 0x33, !UPT ;  /* 0x0000001aff0cd292 */ /* 0x000fe2000f8e33ff */
[----:B------:R-:W-:Y:S03]  /*4eb0*/  IMAD R9, R9, R10, RZ ;  /* 0x0000000a09097224 */ /* 0x000fe600078e02ff */
[----:B------:R-:W-:Y:S01]  /*4ec0*/  ULOP3.LUT UR4, UR12, UR32, URZ, 0x3c, !UPT ;  /* 0x000000200c047292 */ /* 0x000fe2000f8e3cff */
[----:B------:R-:W-:Y:S01]  /*4ed0*/  IMAD.HI.U32 R15, R15, R9, R14 ;  /* 0x000000090f0f7227 */ /* 0x000fe200078e000e */
[----:B------:R-:W-:Y:S02]  /*4ee0*/  MOV R0, UR12 ;  /* 0x0000000c00007c02 */ /* 0x000fe40008000f00 */
[----:B------:R-:W-:Y:S02]  /*4ef0*/  UISETP.GE.AND UP0, UPT, UR4, URZ, UPT ;  /* 0x000000ff0400728c */ /* 0x000fe4000bf06270 */
[----:B------:R-:W-:Y:S01]  /*4f00*/  IABS R0, R0 ;  /* 0x0000000000007213 */ /* 0x000fe20000000000 */
[----:B------:R-:W-:Y:S04]  /*4f10*/  UIADD3 UR4, UPT, UPT, -UR12, URZ, URZ ;  /* 0x000000ff0c047290 */ /* 0x000fe8000fffe1ff */
[----:B------:R-:W-:Y:S01]  /*4f20*/  IMAD.HI.U32 R15, R15, R0, RZ ;  /* 0x000000000f0f7227 */ /* 0x000fe200078e00ff */
[----:B------:R-:W-:Y:S03]  /*4f30*/  UIMAD UR4, UR26, UR4, UR23 ;  /* 0x000000041a0472a4 */ /* 0x000fe6000f8e0217 */
[----:B------:R-:W-:Y:S01]  /*4f40*/  IMAD.MOV R9, RZ, RZ, -R15 ;  /* 0x000000ffff097224 */ /* 0x000fe200078e0a0f */
[----:B------:R-:W-:Y:S03]  /*4f50*/  USHF.L.U32 UR10, UR4, 0x6, URZ ;  /* 0x00000006040a7899 */ /* 0x000fe600080006ff */
[C---:B------:R-:W-:Y:S05]  /*4f60*/  IMAD R0, R10.reuse, R9, R0 ;  /* 0x000000090a007224 */ /* 0x040fea00078e0200 */
[----:B------:R-:W-:Y:S11]  /*4f70*/  ISETP.GT.U32.AND P1, PT, R10, R0, PT ;  /* 0x000000000a00720c */ /* 0x000ff60003f24070 */
[----:B------:R-:W-:Y:S02]  /*4f80*/  @!UPT UIADD3 URZ, UPT, UPT, URZ, URZ, URZ ;  /* 0x000000fffffff290 */ /* 0x000fe4000fffe0ff */
[-C--:B------:R-:W-:Y:S01]  /*4f90*/  @!P1 IADD3 R0, PT, PT, R0, -R10.reuse, RZ ;  /* 0x8000000a00009210 */ /* 0x080fe20007ffe0ff */
[----:B------:R-:W-:Y:S01]  /*4fa0*/  @!P1 VIADD R15, R15, 0x1 ;  /* 0x000000010f0f9836 */ /* 0x000fe20000000000 */
[----:B------:R-:W-:Y:S02]  /*4fb0*/  ISETP.NE.U32.AND P1, PT, R2, RZ, PT ;  /* 0x000000ff0200720c */ /* 0x000fe40003f25070 */
[----:B------:R-:W-:Y:S02]  /*4fc0*/  ISETP.GE.U32.AND P2, PT, R0, R10, PT ;  /* 0x0000000a0000720c */ /* 0x000fe40003f46070 */
[----:B------:R-:W-:Y:S11]  /*4fd0*/  ISETP.NE.AND.EX P1, PT, R3, RZ, PT, P1 ;  /* 0x000000ff0300720c */ /* 0x000ff60003f25310 */
[----:B------:R-:W-:Y:S02]  /*4fe0*/  @P2 IADD3 R15, PT, PT, R15, 0x1, RZ ;  /* 0x000000010f0f2810 */ /* 0x000fe40007ffe0ff */
[----:B------:R-:W-:Y:S02]  /*4ff0*/  ISETP.NE.U32.AND P2, PT, R2, RZ, PT ;  /* 0x000000ff0200720c */ /* 0x000fe40003f45070 */
[----:B------:R-:W-:Y:S02]  /*5000*/  R2UR UR13, R15 ;  /* 0x000000000f0d72ca */ /* 0x000fe400000e0000 */
[----:B------:R-:W-:Y:S11]  /*5010*/  ISETP.NE.AND.EX P2, PT, R3, RZ, PT, P2 ;  /* 0x000000ff0300720c */ /* 0x000ff60003f45320 */
[----:B------:R-:W-:Y:S02]  /*5020*/  @!UP0 UIADD3 UR13, UPT, UPT, -UR13, URZ, URZ ;  /* 0x000000ff0d0d8290 */ /* 0x000fe4000fffe1ff */
[----:B------:R-:W-:Y:S04]  /*5030*/  @!UP1 ULOP3.LUT UR13, URZ, UR32, URZ, 0x33, !UPT ;  /* 0x00000020ff0d9292 */ /* 0x000fe8000f8e33ff */
[----:B------:R-:W-:Y:S04]  /*5040*/  UIADD3 UR5, UPT, UPT, -UR13, URZ, URZ ;  /* 0x000000ff0d057290 */ /* 0x000fe8000fffe1ff */
[----:B------:R-:W-:Y:S01]  /*5050*/  UIMAD UR12, UR32, UR5, UR12 ;  /* 0x00000005200c72a4 */ /* 0x000fe2000f8e020c */
[----:B------:R-:W-:Y:S11]  /*5060*/  @!P2 BRA `(.L_x_74) ;  /* 0x000000000030a947 */ /* 0x000ff60003800000 */
[----:B------:R-:W-:Y:S01]  /*5070*/  UPLOP3.LUT UP3, UPT, UPT, UPT, UP4, 0x80, 0x8 ;  /* 0x000000000008789c */ /* 0x000fe20003f6f040 */
[----:B------:R-:W-:Y:S01]  /*5080*/  HFMA2 R55, -RZ, RZ, 0, 5.9604644775390625e-08 ;  /* 0x00000001ff377431 */ /* 0x000fe200000001ff */
[----:B------:R-:W1:Y:S04]  /*5090*/  LDCU.64 UR4, c[0x0][0x358] ;  /* 0x00006b00ff0477ac */ /* 0x000e680008000a00 */
[----:B------:R-:W-:Y:S11]  /*50a0*/  PLOP3.LUT P2, PT, PT, PT, UP3, 0x80, 0x8 ;  /* 0x000000000008781c */ /* 0x000ff60003f4f038 */
[----:B------:R-:W-:Y:S02]  /*50b0*/  @!UPT UIADD3 URZ, UPT, UPT, URZ, URZ, URZ ;  /* 0x000000fffffff290 */ /* 0x000fe4000fffe0ff */
[----:B------:R-:W2:Y:S01]  /*50c0*/  @P2 LDC.64 R14, c[0x0][0x888] ;  /* 0x00022200ff0e2b82 */ /* 0x000ea20000000a00 */
[----:B------:R-:W-:Y:S04]  /*50d0*/  @P2 IMAD R0, R16, R2, RZ ;  /* 0x0000000210002224 */ /* 0x000fe800078e02ff */
[----:B--2---:R-:W-:Y:S01]  /*50e0*/  @P2 IMAD.WIDE R14, R0, 0x4, R14 ;  /* 0x00000004000e2825 */ /* 0x004fe200078e020e */
[----:B------:R-:W-:Y:S04]  /*50f0*/  MOV R0, 0x1 ;  /* 0x0000000100007802 */ /* 0x000fe80000000f00 */
[----:B-1---5:R1:W5:Y:S01]  /*5100*/  @P2 LDG.E R26, desc[UR4][R14.64] ;  /* 0x000000040e1a2981 */ /* 0x022362000c1e1900 */
[----:B------:R-:W-:Y:S01]  /*5110*/  @!P2 PRMT R55, R0, 0x7610, R55 ;  /* 0x000076100037a816 */ /* 0x000fe20000000037 */
[----:B-1----:R-:W2:Y:S06]  /*5120*/  @!P2 LDC R26, c[0x0][0x880] ;  /* 0x00022000ff1aab82 */ /* 0x002eac0000000800 */
.L_x_74:
[----:B--2--5:R-:W-:Y:S01]  /*5130*/  @!P1 FSETP.EQ.AND P3, PT, R26, RZ, PT ;  /* 0x000000ff1a00920b */ /* 0x024fe20003f62000 */
[----:B------:R-:W-:Y:S01]  /*5140*/  @!UPT UIADD3 URZ, UPT, UPT, URZ, URZ, URZ ;  /* 0x000000fffffff290 */ /* 0x000fe2000fffe0ff */
[----:B------:R-:W-:Y:S11]  /*5150*/  @!P1 BRA `(.L_x_75) ;  /* 0x0000000000149947 */ /* 0x000ff60003800000 */
[----:B------:R-:W-:Y:S02]  /*5160*/  LOP3.LUT P1, RZ, R55, 0xff, RZ, 0xc0, !PT ;  /* 0x000000ff37ff7812 */ /* 0x000fe4000782c0ff */
[----:B------:R-:W-:Y:S04]  /*5170*/  PLOP3.LUT P3, PT, PT, PT, UP3, 0x80, 0x8 ;  /* 0x000000000008781c */ /* 0x000fe80003f6f038 */
[----:B------:R-:W-:Y:S07]  /*5180*/  PLOP3.LUT P3, PT, P3, PT, PT, 0x8, 0x80 ;  /* 0x000000000080781c */ /* 0x000fee0001f6e170 */
[----:B------:R-:W-:Y:S11]  /*5190*/  @P1 FSETP.EQ.AND P3, PT, R26, RZ, PT ;  /* 0x000000ff1a00120b */ /* 0x000ff60003f62000 */
[----:B------:R-:W-:Y:S02]  /*51a0*/  @!UPT UIADD3 URZ, UPT, UPT, URZ, URZ, URZ ;  /* 0x000000fffffff290 */ /* 0x000fe4000fffe0ff */
.L_x_75:
[----:B------:R-:W-:Y:S01]  /*51b0*/  ULEA UR4, UR24, UR22, 0x3 ;  /* 0x0000001618047291 */ /* 0x000fe2000f8e18ff */
[----:B------:R-:W-:Y:S02]  /*51c0*/  SHF.L.U32 R9, R12, 0x1f, RZ ;  /* 0x0000001f0c097819 */ /* 0x000fe400000006ff */
[----:B------:R-:W-:Y:S04]  /*51d0*/  ELECT P2, URZ, PT ;  /* 0x0000000000ff782f */ /* 0x000fe80003840000 */
[----:B------:R-:W-:Y:S02]  /*51e0*/  PLOP3.LUT P2, PT, P3, P2, PT, 0xf2, 0x2f ;  /* 0x00000000002f781c */ /* 0x000fe40001f45e72 */
[----:B------:R-:W1:Y:S02]  /*51f0*/  SYNCS.PHASECHK.TRANS64.TRYWAIT P1, [UR4+0xe8], R9 ;  /* 0x0000e809ff0075a7 */ /* 0x000e640008021104 */
[----:B-1----:R-:W-:Y:S09]  /*5200*/  @!P1 BRA `(.L_x_76) ;  /* 0x00000038004c9947 */ /* 0x002ff20003800000 */
.L_x_162:
[----:B------:R-:W2:Y:S01]  /*5210*/  S2UR UR23, SR_CgaCtaId ;  /* 0x00000000001779c3 */ /* 0x000ea20000008800 */
[----:B------:R-:W-:Y:S01]  /*5220*/  VOTEU.ALL UP0, P2 ;  /* 0x0000000000ff7886 */ /* 0x000fe20001000000 */
[----:B-1----:R-:W-:Y:S01]  /*5230*/  @!P2 IADD3 R9, P1, PT, R18, 0x580, RZ ;  /* 0x000005801209a810 */ /* 0x002fe20007f3e0ff */
[----:B------:R-:W-:Y:S01]  /*5240*/  UIADD3 UR6, UPT, UPT, UR24, 0x1, URZ ;  /* 0x0000000118067890 */ /* 0x000fe2000fffe0ff */
[----:B------:R-:W-:Y:S01]  /*5250*/  @P0 SHF.R.U32.HI R16, RZ, 0x10, R5 ;  /* 0x00000010ff100819 */ /* 0x000fe20000011605 */
[----:B------:R-:W-:Y:S01]  /*5260*/  UIADD3 UR9, UPT, UPT, UR4, 0xd0, URZ ;  /* 0x000000d004097890 */ /* 0x000fe2000fffe0ff */
[----:B------:R-:W-:Y:S01]  /*5270*/  @!P2 R2UR UR7, R9 ;  /* 0x000000000907a2ca */ /* 0x000fe200000e0000 */
[----:B------:R-:W-:Y:S01]  /*5280*/  @!UP0 ULEA UR5, UR24, UR22, 0xc ;  /* 0x0000001618058291 */ /* 0x000fe2000f8e60ff */
[----:B------:R-:W-:Y:S01]  /*5290*/  @!P2 IMAD.X R0, RZ, RZ, R19, P1 ;  /* 0x000000ffff00a224 */ /* 0x000fe200008e0613 */
[----:B------:R-:W-:Y:S01]  /*52a0*/  UMOV UR44, 0x0 ;  /* 0x00000000002c7882 */ /* 0x000fe20000000000 */
[----:B------:R-:W-:Y:S01]  /*52b0*/  UMOV UR45, 0x10000000 ;  /* 0x10000000002d7882 */ /* 0x000fe20000000000 */
[----:B------:R-:W-:Y:S02]  /*52c0*/  @!UP0 UIADD3 UR8, UPT, UPT, UR5, 0x200, URZ ;  /* 0x0000020005088890 */ /* 0x000fe4000fffe0ff */
[----:B------:R-:W-:Y:S01]  /*52d0*/  UISETP.NE.AND UP0, UPT, UR6, 0x3, UPT ;  /* 0x000000030600788c */ /* 0x000fe2000bf05270 */
[----:B------:R-:W-:Y:S01]  /*52e0*/  @!P2 R2UR UR5, R0 ;  /* 0x000000000005a2ca */ /* 0x000fe200000e0000 */
[----:B------:R-:W-:Y:S02]  /*52f0*/  @!P2 IMAD.MOV.U32 R0, RZ, RZ, 0x1000 ;  /* 0x00001000ff00a424 */ /* 0x000fe400078e00ff */
[----:B------:R-:W-:Y:S02]  /*5300*/  USEL UR6, UR6, URZ, UP0 ;  /* 0x000000ff06067287 */ /* 0x000fe40008000000 */
[----:B------:R-:W-:Y:S01]  /*5310*/  IMAD.U32 R14, RZ, RZ, UR7 ;  /* 0x00000007ff0e7e24 */ /* 0x000fe2000f8e00ff */
[----:B------:R-:W-:Y:S02]  /*5320*/  USEL UR19, URZ, 0x1, UP0 ;  /* 0x00000001ff137887 */ /* 0x000fe40008000000 */
[----:B------:R-:W-:Y:S02]  /*5330*/  VOTEU.ALL UP0, P2 ;  /* 0x0000000000ff7886 */ /* 0x000fe40001000000 */
[----:B------:R-:W-:Y:S01]  /*5340*/  @!P2 R2UR UR20, R14 ;  /* 0x000000000e14a2ca */ /* 0x000fe200000e0000 */
[----:B--2---:R-:W-:Y:S01]  /*5350*/  UPRMT UR7, UR23, 0x654, UR9 ;  /* 0x0000065417077896 */ /* 0x004fe20008000009 */
[----:B------:R-:W-:Y:S01]  /*5360*/  LOP3.LUT R12, R12, UR19, RZ, 0x3c, !PT ;  /* 0x000000130c0c7c12 */ /* 0x000fe2000f8e3cff */
[----:B------:R-:W-:Y:S01]  /*5370*/  IMAD.U32 R15, RZ, RZ, UR5 ;  /* 0x00000005ff0f7e24 */ /* 0x000fe2000f8e00ff */
[----:B------:R-:W-:Y:S02]  /*5380*/  ULEA UR5, UR6, UR22, 0x3 ;  /* 0x0000001606057291 */ /* 0x000fe4000f8e18ff */
[----:B------:R-:W-:Y:S02]  /*5390*/  SHF.L.U32 R9, R12, 0x1f, RZ ;  /* 0x0000001f0c097819 */ /* 0x000fe400000006ff */
[----:B------:R-:W-:Y:S11]  /*53a0*/  @!P2 R2UR UR21, R15 ;  /* 0x000000000f15a2ca */ /* 0x000ff600000e0000 */
[----:B------:R-:W-:Y:S02]  /*53b0*/  @!UPT UIADD3 URZ, UPT, UPT, URZ, URZ, URZ ;  /* 0x000000fffffff290 */ /* 0x000fe4000fffe0ff */
[----:B------:R1:W-:Y:S01]  /*53c0*/  @!UP0 UTMALDG.4D [UR8], [UR20], desc[UR44] ;  /* 0x00002c08140085b4 */ /* 0x0003e20008019000 */
[----:B------:R1:W-:Y:S01]  /*53d0*/  @!P2 SYNCS.ARRIVE.TRANS64.RED.A0TR RZ, [UR4+0xd0], R0 ;  /* 0x0000d000ffffa9a7 */ /* 0x0003e20008300404 */
[----:B------:R-:W-:Y:S01]  /*53e0*/  SYNCS.ARRIVE.TRANS64.RED.A1T0 RZ, [UR7], RZ ;  /* 0x000000ffffff79a7 */ /* 0x000fe20008100407 */
[----:B------:R-:W2:Y:S02]  /*53f0*/  SYNCS.PHASECHK.TRANS64.TRYWAIT P1, [UR5+0xe8], R9 ;  /* 0x0000e809ff0075a7 */ /* 0x000ea40008021105 */
[----:B-12---:R-:W-:Y:S05]  /*5400*/  @!P1 BRA `(.L_x_77) ;  /* 0x0000003400e49947 */ /* 0x006fea0003800000 */
.L_x_164:
[----:B------:R-:W2:Y:S01]  /*5410*/  S2UR UR19, SR_CgaCtaId ;  /* 0x00000000001379c3 */ /* 0x000ea20000008800 */
[----:B------:R-:W-:Y:S01]  /*5420*/  UIADD3 UR9, UPT, UPT, UR5, 0xd0, URZ ;  /* 0x000000d005097890 */ /* 0x000fe2000fffe0ff */
[----:B-1----:R-:W-:Y:S01]  /*5430*/  @!P2 IADD3 R9, P1, PT, R18, 0x580, RZ ;  /* 0x000005801209a810 */ /* 0x002fe20007f3e0ff */
[----:B------:R-:W-:Y:S01]  /*5440*/  UIADD3 UR23, UPT, UPT, UR14, UR41, URZ ;  /* 0x000000290e177290 */ /* 0x000fe2000fffe0ff */
[----:B------:R-:W-:Y:S01]  /*5450*/  LOP3.LUT R11, R11, 0x1, RZ, 0x3c, !PT ;  /* 0x000000010b0b7812 */ /* 0x000fe200078e3cff */
[----:B------:R-:W-:Y:S01]  /*5460*/  VOTEU.ALL UP0, P2 ;  /* 0x0000000000ff7886 */ /* 0x000fe20001000000 */
[----:B------:R-:W-:Y:S01]  /*5470*/  UMOV UR20, 0x0 ;  /* 0x0000000000147882 */ /* 0x000fe20000000000 */
[----:B------:R-:W-:Y:S01]  /*5480*/  @!P2 IMAD.X R0, RZ, RZ, R19, P1 ;  /* 0x000000ffff00a224 */ /* 0x000fe200008e0613 */
[----:B------:R-:W-:Y:S01]  /*5490*/  UMOV UR21, 0x10000000 ;  /* 0x1000000000157882 */ /* 0x000fe20000000000 */
[----:B------:R-:W-:Y:S02]  /*54a0*/  UIADD3 UR27, UPT, UPT, UR15, UR40, URZ ;  /* 0x000000280f1b7290 */ /* 0x000fe4000fffe0ff */
[----:B------:R-:W-:Y:S02]  /*54b0*/  @!UP0 ULEA UR4, UR6, UR22, 0xc ;  /* 0x0000001606048291 */ /* 0x000fe4000f8e60ff */
[----:B------:R-:W-:Y:S02]  /*54c0*/  UIADD3 UR6, UPT, UPT, UR6, 0x1, URZ ;  /* 0x0000000106067890 */ /* 0x000fe4000fffe0ff */
[----:B------:R-:W-:Y:S02]  /*54d0*/  @!UP0 UIADD3 UR10, UPT, UPT, UR10, 0x20, URZ ;  /* 0x000000200a0a8890 */ /* 0x000fe4000fffe0ff */
[----:B------:R-:W-:Y:S01]  /*54e0*/  @!UP0 UIADD3 UR8, UPT, UPT, UR4, 0x200, URZ ;  /* 0x0000020004088890 */ /* 0x000fe2000fffe0ff */
[----:B------:R-:W-:Y:S01]  /*54f0*/  @!P2 R2UR UR4, R0 ;  /* 0x000000000004a2ca */ /* 0x000fe200000e0000 */
[----:B------:R-:W-:Y:S02]  /*5500*/  UISETP.NE.AND UP0, UPT, UR6, 0x3, UPT ;  /* 0x000000030600788c */ /* 0x000fe4000bf05270 */
[----:B------:R-:W-:Y:S02]  /*5510*/  UPLOP3.LUT UP1, UPT, UPT, UPT, UPT, 0x80, 0x8 ;  /* 0x000000000008789c */ /* 0x000fe40003f2f070 */
[----:B------:R-:W-:Y:S01]  /*5520*/  USEL UR24, UR6, URZ, UP0 ;  /* 0x000000ff06187287 */ /* 0x000fe20008000000 */
[----:B------:R-:W-:Y:S02]  /*5530*/  @!P2 R2UR UR6, R9 ;  /* 0x000000000906a2ca */ /* 0x000fe400000e0000 */
[----:B------:R-:W-:Y:S02]  /*5540*/  PLOP3.LUT P0, PT, PT, PT, UP0, 0x80, 0x8 ;  /* 0x000000000008781c */ /* 0x000fe40003f0f008 */
[----:B------:R-:W-:Y:S02]  /*5550*/  VOTEU.ALL UP0, P2 ;  /* 0x0000000000ff7886 */ /* 0x000fe40001000000 */
[----:B------:R-:W-:Y:S01]  /*5560*/  SEL R0, RZ, 0x1, P0 ;  /* 0x00000001ff007807 */ /* 0x000fe20000000000 */
[----:B------:R-:W-:Y:S01]  /*5570*/  IMAD.U32 R15, RZ, RZ, UR4 ;  /* 0x00000004ff0f7e24 */ /* 0x000fe2000f8e00ff */
[----:B--2---:R-:W-:Y:S01]  /*5580*/  UPRMT UR4, UR19, 0x654, UR9 ;  /* 0x0000065413047896 */ /* 0x004fe20008000009 */
[----:B------:R-:W-:Y:S02]  /*5590*/  LOP3.LUT P0, RZ, R6, 0x1, RZ, 0xc0, !PT ;  /* 0x0000000106ff7812 */ /* 0x000fe4000780c0ff */
[----:B------:R-:W-:Y:S02]  /*55a0*/  LOP3.LUT R12, R12, R0, RZ, 0x3c, !PT ;  /* 0x000000000c0c7212 */ /* 0x000fe400078e3cff */
[----:B------:R-:W-:Y:S01]  /*55b0*/  IMAD.U32 R14, RZ, RZ, UR6 ;  /* 0x00000006ff0e7e24 */ /* 0x000fe2000f8e00ff */
[----:B------:R-:W-:Y:S04]  /*55c0*/  @!P2 R2UR UR7, R15 ;  /* 0x000000000f07a2ca */ /* 0x000fe800000e0000 */
[----:B------:R-:W-:Y:S11]  /*55d0*/  @!P2 R2UR UR6, R14 ;  /* 0x000000000e06a2ca */ /* 0x000ff600000e0000 */
[----:B------:R-:W-:Y:S02]  /*55e0*/  @!UPT UIADD3 URZ, UPT, UPT, URZ, URZ, URZ ;  /* 0x000000fffffff290 */ /* 0x000fe4000fffe0ff */
[----:B------:R1:W-:Y:S01]  /*55f0*/  @!UP0 UTMALDG.4D [UR8], [UR6], desc[UR20] ;  /* 0x00001408060085b4 */ /* 0x0003e20008019000 */
[----:B------:R1:W-:Y:S01]  /*5600*/  @!P2 SYNCS.ARRIVE.TRANS64.RED.A0TR RZ, [UR5+0xd0], R8 ;  /* 0x0000d008ffffa9a7 */ /* 0x0003e20008300405 */
[----:B------:R-:W-:Y:S01]  /*5610*/  SYNCS.ARRIVE.TRANS64.RED.A1T0 RZ, [UR4], RZ ;  /* 0x000000ffffff79a7 */ /* 0x000fe20008100404 */
[----:B------:R-:W-:Y:S05]  /*5620*/  @P0 BRA `(.L_x_78) ;  /* 0xfffffff000500947 */ /* 0x000fea000383ffff */
[----:B------:R-:W-:Y:S01]  /*5630*/  UIADD3 UR22, UPT, UPT, UR22, 0xe8, URZ ;  /* 0x000000e816167890 */ /* 0x000fe2000fffe0ff */
[----:B------:R-:W-:-:S03]  /*5640*/  SHF.L.U32 R2, R12, 0x1f, RZ ;  /* 0x0000001f0c027819 */ /* 0x000fc600000006ff */
[----:B------:R-:W-:-:S09]  /*5650*/  ULEA UR4, UR24, UR22, 0x3 ;  /* 0x0000001618047291 */ /* 0x000fd2000f8e18ff */
[----:B------:R-:W2:Y:S02]  /*5660*/  SYNCS.PHASECHK.TRANS64.TRYWAIT P0, [UR4], R2 ;  /* 0x00000002ff0075a7 */ /* 0x000ea40008001104 */
[----:B--2---:R-:W-:Y:S05]  /*5670*/  @!P0 BRA `(.L_x_79) ;  /* 0x0000003400608947 */ /* 0x004fea0003800000 */
.L_x_166:
[----:B------:R-:W-:-:S04]  /*5680*/  UIADD3 UR4, UPT, UPT, UR24, 0x1, URZ ;  /* 0x0000000118047890 */ /* 0x000fc8000fffe0ff */
[----:B------:R-:W-:-:S04]  /*5690*/  UISETP.NE.AND UP0, UPT, UR4, 0x3, UPT ;  /* 0x000000030400788c */ /* 0x000fc8000bf05270 */
[----:B------:R-:W-:Y:S02]  /*56a0*/  USEL UR4, UR4, URZ, UP0 ;  /* 0x000000ff04047287 */ /* 0x000fe40008000000 */
[----:B------:R-:W-:-:S04]  /*56b0*/  PLOP3.LUT P0, PT, PT, PT, UP0, 0x80, 0x8 ;  /* 0x000000000008781c */ /* 0x000fc80003f0f008 */
[----:B--2---:R-:W-:Y:S01]  /*56c0*/  SEL R2, RZ, 0x1, P0 ;  /* 0x00000001ff027807 */ /* 0x004fe20000000000 */
[----:B------:R-:W-:-:S03]  /*56d0*/  IMAD.U32 R0, RZ, RZ, UR4 ;  /* 0x00000004ff007e24 */ /* 0x000fc6000f8e00ff */
[----:B------:R-:W-:Y:S01]  /*56e0*/  LOP3.LUT R12, R12, R2, RZ, 0x3c, !PT ;  /* 0x000000020c0c7212 */ /* 0x000fe200078e3cff */
[C---:B------:R-:W-:Y:S01]  /*56f0*/  VIADD R4, R0.reuse, 0x1 ;  /* 0x0000000100047836 */ /* 0x040fe20000000000 */
[----:B------:R-:W-:Y:S02]  /*5700*/  LEA R2, R0, UR22, 0x3 ;  /* 0x0000001600027c11 */ /* 0x000fe4000f8e18ff */
[----:B------:R-:W-:Y:S02]  /*5710*/  SHF.L.U32 R3, R12, 0x1f, RZ ;  /* 0x0000001f0c037819 */ /* 0x000fe400000006ff */
[----:B------:R-:W-:Y:S02]  /*5720*/  ISETP.NE.AND P0, PT, R4, 0x3, PT ;  /* 0x000000030400780c */ /* 0x000fe40003f05270 */
[----:B------:R-:W2:Y:S02]  /*5730*/  SYNCS.PHASECHK.TRANS64.TRYWAIT P1, [R2+URZ], R3 ;  /* 0x00000003020075a7 */ /* 0x000ea400080211ff */
[----:B------:R-:W-:-:S02]  /*5740*/  SEL R0, RZ, 0x1, P0 ;  /* 0x00000001ff007807 */ /* 0x000fc40000000000 */
[----:B------:R-:W-:Y:S02]  /*5750*/  SEL R4, R4, RZ, P0 ;  /* 0x000000ff04047207 */ /* 0x000fe40000000000 */
[----:B------:R-:W-:Y:S01]  /*5760*/  LOP3.LUT R0, R12, R0, RZ, 0x3c, !PT ;  /* 0x000000000c007212 */ /* 0x000fe200078e3cff */
[----:B--2---:R-:W-:Y:S06]  /*5770*/  @!P1 BRA `(.L_x_80) ;  /* 0x0000003400389947 */ /* 0x004fec0003800000 */
.L_x_167:
[----:B------:R-:W-:Y:S02]  /*5780*/  LEA R4, R4, UR22, 0x3 ;  /* 0x0000001604047c11 */ /* 0x000fe4000f8e18ff */
[----:B------:R-:W-:-:S07]  /*5790*/  SHF.L.U32 R0, R0, 0x1f, RZ ;  /* 0x0000001f00007819 */ /* 0x000fce00000006ff */
.L_x_81:
[----:B---3--:R3:W4:Y:S02]  /*57a0*/  SYNCS.PHASECHK.TRANS64.TRYWAIT P0, [R4+URZ], R0 ;  /* 0x00000000040075a7 */ /* 0x00872400080011ff */
[----:B----4-:R-:W-:Y:S05]  /*57b0*/  @!P0 NANOSLEEP.SYNCS 0x989680 ;  /* 0x009896800000895d */ /* 0x010fea0003900000 */
[----:B------:R-:W4:Y:S02]  /*57c0*/  @!P0 SYNCS.PHASECHK.TRANS64 P0, [R4+URZ], R0 ;  /* 0x00000000040085a7 */ /* 0x000f2400080010ff */
[----:B-1--4-:R-:W-:Y:S05]  /*57d0*/  @P0 EXIT ;  /* 0x000000000000094d */ /* 0x012fea0003800000 */
[----:B------:R-:W-:Y:S05]  /*57e0*/  BRA `(.L_x_81) ;  /* 0xfffffffc00ec7947 */ /* 0x000fea000383ffff */
.L_x_69:
[----:B------:R-:W-:-:S06]  /*57f0*/  UISETP.GE.AND UP0, UPT, UR15, 0x4, UPT ;  /* 0x000000040f00788c */ /* 0x000fcc000bf06270 */
[----:B------:R-:W-:-:S13]  /*5800*/  PLOP3.LUT P0, PT, PT, PT, UP0, 0x80, 0x8 ;  /* 0x000000000008781c */ /* 0x000fda0003f0f008 */
[----:B-1----:R-:W-:Y:S05]  /*5810*/  @!P0 EXIT ;  /* 0x000000000000894d */ /* 0x002fea0003800000 */
[----:B------:R-:W1:Y:S08]  /*5820*/  S2UR UR4, SR_CgaCtaId ;  /* 0x00000000000479c3 */ /* 0x000e700000008800 */
[----:B------:R-:W-:Y:S01]  /*5830*/  BAR.SYNC.DEFER_BLOCKING 0x6, 0xa0 ;  /* 0x0182800000007b1d */ /* 0x000fe20000010000 */
[C---:B------:R-:W-:Y:S01]  /*5840*/  IMAD.SHL.U32 R6, R54.reuse, 0x20, RZ ;  /* 0x0000002036067824 */ /* 0x040fe200078e00ff */
[----:B------:R-:W-:Y:S01]  /*5850*/  SHF.R.U32.HI R7, RZ, 0x1, R54 ;  /* 0x00000001ff077819 */ /* 0x000fe20000011636 */
[C---:B------:R-:W-:Y:S01]  /*5860*/  IMAD.SHL.U32 R0, R54.reuse, 0x4, RZ ;  /* 0x0000000436007824 */ /* 0x040fe200078e00ff */
[----:B------:R-:W-:Y:S01]  /*5870*/  USHF.R.S32.HI UR53, URZ, 0x1f, UR5 ;  /* 0x0000001fff357899 */ /* 0x000fe20008011405 */
[----:B------:R-:W-:Y:S01]  /*5880*/  IMAD.SHL.U32 R53, R54, 0x10, RZ ;  /* 0x0000001036357824 */ /* 0x000fe200078e00ff */
[----:B------:R-:W-:Y:S01]  /*5890*/  UMOV UR48, 0x400 ;  /* 0x0000040000307882 */ /* 0x000fe20000000000 */
[----:B------:R-:W2:Y:S01]  /*58a0*/  LDCU.64 UR6, c[0x0][0x888] ;  /* 0x00011100ff0677ac */ /* 0x000ea20008000a00 */
[----:B------:R-:W-:Y:S01]  /*58b0*/  LOP3.LUT R3, R6, 0xc0, RZ, 0xc0, !PT ;  /* 0x000000c006037812 */ /* 0x000fe200078ec0ff */
[----:B------:R-:W3:Y:S01]  /*58c0*/  LDC.64 R40, c[0x0][0x888] ;  /* 0x00022200ff287b82 */ /* 0x000ee20000000a00 */
[----:B------:R-:W-:Y:S01]  /*58d0*/  LOP3.LUT R53, R53, 0x600, RZ, 0xc0, !PT ;  /* 0x0000060035357812 */ /* 0x000fe200078ec0ff */
[----:B------:R-:W-:Y:S01]  /*58e0*/  IMAD.U32 R23, R54, 0x10000, RZ ;  /* 0x0001000036177824 */ /* 0x000fe200078e00ff */
[----:B------:R-:W-:Y:S01]  /*58f0*/  LOP3.LUT R0, R3, 0x18, R0, 0xf8, !PT ;  /* 0x0000001803007812 */ /* 0x000fe200078ef800 */
[----:B------:R-:W-:Y:S01]  /*5900*/  IMAD.MOV.U32 R63, RZ, RZ, 0x10 ;  /* 0x00000010ff3f7424 */ /* 0x000fe200078e00ff */
[--C-:B------:R-:W-:Y:S01]  /*5910*/  LOP3.LUT R53, R53, 0x20, R6.reuse, 0xf8, !PT ;  /* 0x0000002035357812 */ /* 0x100fe200078ef806 */
[----:B------:R-:W-:Y:S01]  /*5920*/  ULEA.HI UR53, UR53, UR5, URZ, 0x6 ;  /* 0x0000000535357291 */ /* 0x000fe2000f8f30ff */
[----:B------:R-:W-:Y:S01]  /*5930*/  LOP3.LUT R0, R0, 0x8, R7, 0x78, !PT ;  /* 0x0000000800007812 */ /* 0x000fe200078e7807 */
[----:B------:R-:W4:Y:S01]  /*5940*/  LDC.64 R42, c[0x0][0x890] ;  /* 0x00022400ff2a7b82 */ /* 0x000f220000000a00 */
[----:B------:R-:W-:Y:S01]  /*5950*/  LOP3.LUT R53, R53, 0x100, R6, 0xf8, !PT ;  /* 0x0000010035357812 */ /* 0x000fe200078ef806 */
[----:B------:R-:W-:Y:S01]  /*5960*/  IMAD.MOV.U32 R52, RZ, RZ, 0x1 ;  /* 0x00000001ff347424 */ /* 0x000fe200078e00ff */
[C---:B------:R-:W-:Y:S01]  /*5970*/  LOP3.LUT P0, RZ, R54.reuse, 0x4, RZ, 0xc0, !PT ;  /* 0x0000000436ff7812 */ /* 0x040fe2000780c0ff */
[----:B------:R-:W-:Y:S01]  /*5980*/  IMAD.MOV.U32 R22, RZ, RZ, RZ ;  /* 0x000000ffff167224 */ /* 0x000fe200078e00ff */
[----:B------:R-:W-:Y:S01]  /*5990*/  LOP3.LUT R53, R53, R0, RZ, 0xfc, !PT ;  /* 0x0000000035357212 */ /* 0x000fe200078efcff */
[----:B-1----:R-:W-:Y:S01]  /*59a0*/  ULEA UR48, UR4, UR48, 0x18 ;  /* 0x0000003004307291 */ /* 0x002fe2000f8ec0ff */
[----:B------:R-:W-:Y:S01]  /*59b0*/  LOP3.LUT R54, R54, 0x60, RZ, 0xc0, !PT ;  /* 0x0000006036367812 */ /* 0x000fe200078ec0ff */
[----:B--2---:R-:W-:Y:S01]  /*59c0*/  IMAD.U32 R58, RZ, RZ, UR6 ;  /* 0x00000006ff3a7e24 */ /* 0x004fe2000f8e00ff */
[----:B------:R-:W-:Y:S01]  /*59d0*/  CS2R R50, SRZ ;  /* 0x0000000000327805 */ /* 0x000fe2000001ff00 */
[----:B------:R-:W-:Y:S01]  /*59e0*/  IMAD.U32 R57, RZ, RZ, UR7 ;  /* 0x00000007ff397e24 */ /* 0x000fe2000f8e00ff */
[----:B------:R-:W1:Y:S01]  /*59f0*/  LDCU.64 UR6, c[0x0][0x8a8] ;  /* 0x00011500ff0677ac */ /* 0x000e620008000a00 */
[----:B------:R-:W-:-:S02]  /*5a00*/  LOP3.LUT R23, R23, 0x600000, RZ, 0xc0, !PT ;  /* 0x0060000017177812 */ /* 0x000fc400078ec0ff */
[----:B------:R-:W-:Y:S01]  /*5a10*/  SEL R63, R63, 0xfffffff0, !P0 ;  /* 0xfffffff03f3f7807 */ /* 0x000fe20004000000 */
[----:B------:R-:W2:Y:S01]  /*5a20*/  LDS R2, [UR48+0x160] ;  /* 0x00016030ff027984 */ /* 0x000ea20008000800 */
[----:B------:R-:W-:Y:S01]  /*5a30*/  UIADD3 UR4, UPT, UPT, UR48, 0x200, URZ ;  /* 0x0000020030047890 */ /* 0x000fe2000fffe0ff */
[----:B------:R-:W2:Y:S05]  /*5a40*/  LDCU UR61, c[0x0][0x370] ;  /* 0x00006e00ff3d77ac */ /* 0x000eaa0008000800 */
[----:B------:R-:W-:Y:S01]  /*5a50*/  IMAD.U32 R0, RZ, RZ, UR4 ;  /* 0x00000004ff007e24 */ /* 0x000fe2000f8e00ff */
[----:B------:R-:W-:Y:S01]  /*5a60*/  UMOV UR51, URZ ;  /* 0x000000ff00337c82 */ /* 0x000fe20008000000 */
[----:B------:R-:W2:Y:S01]  /*5a70*/  LDCU UR45, c[0x0][0xb0c] ;  /* 0x00016180ff2d77ac */ /* 0x000ea20008000800 */
[----:B------:R-:W2:Y:S01]  /*5a80*/  LDCU UR38, c[0x0][0xb30] ;  /* 0x00016600ff2677ac */ /* 0x000ea20008000800 */
[----:B-1----:R-:W-:-:S02]  /*5a90*/  IMAD.U32 R60, RZ, RZ, UR6 ;  /* 0x00000006ff3c7e24 */ /* 0x002fc4000f8e00ff */
[----:B------:R-:W-:Y:S01]  /*5aa0*/  IMAD.U32 R59, RZ, RZ, UR7 ;  /* 0x00000007ff3b7e24 */ /* 0x000fe2000f8e00ff */
[----:B------:R-:W1:Y:S01]  /*5ab0*/  LDCU.64 UR46, c[0x0][0xb28] ;  /* 0x00016500ff2e77ac */ /* 0x000e620008000a00 */
[----:B------:R-:W1:Y:S01]  /*5ac0*/  LDCU.64 UR62, c[0x0][0x8b0] ;  /* 0x00011600ff3e77ac */ /* 0x000e620008000a00 */
[----:B------:R-:W1:Y:S01]  /*5ad0*/  LDCU.128 UR56, c[0x0][0xb10] ;  /* 0x00016200ff3877ac */ /* 0x000e620008000c00 */
[----:B------:R-:W1:Y:S01]  /*5ae0*/  LDCU UR60, c[0x0][0x374] ;  /* 0x00006e80ff3c77ac */ /* 0x000e620008000800 */
[----:B------:R-:W-:Y:S01]  /*5af0*/  USHF.R.S32.HI UR53, URZ, 0x6, UR53 ;  /* 0x00000006ff357899 */ /* 0x000fe20008011435 */
[----:B------:R-:W-:Y:S01]  /*5b00*/  UMOV UR54, URZ ;  /* 0x000000ff00367c82 */ /* 0x000fe20008000000 */
[----:B------:R-:W-:Y:S01]  /*5b10*/  UMOV UR55, URZ ;  /* 0x000000ff00377c82 */ /* 0x000fe20008000000 */
[C---:B--2---:R-:W-:Y:S01]  /*5b20*/  VIADD R3, R2.reuse, 0x40 ;  /* 0x0000004002037836 */ /* 0x044fe20000000000 */
[----:B------:R-:W-:-:S04]  /*5b30*/  LOP3.LUT R2, R2, 0xffff, RZ, 0xc0, !PT ;  /* 0x0000ffff02027812 */ /* 0x000fc800078ec0ff */
[----:B------:R-:W-:-:S05]  /*5b40*/  LOP3.LUT R3, R3, 0xffff, RZ, 0xc0, !PT ;  /* 0x0000ffff03037812 */ /* 0x000fca00078ec0ff */
[----:B-1-34-:R2:W-:Y:S02]  /*5b50*/  STL.64 [R1], R2 ;  /* 0x0000000201007387 */ /* 0x01a5e40000100a00 */
.L_x_112:
[----:B--2---:R-:W-:Y:S04]  /*5b60*/  SHF.L.U32 R2, R50, 0x1f, RZ ;  /* 0x0000001f32027819 */ /* 0x004fe800000006ff */
[----:B------:R-:W1:Y:S02]  /*5b70*/  SYNCS.PHASECHK.TRANS64.TRYWAIT P0, [UR48+0x110], R2 ;  /* 0x00011002ff0075a7 */ /* 0x000e640008001130 */
[----:B-1----:R-:W-:Y:S05]  /*5b80*/  @!P0 BRA `(.L_x_82) ;  /* 0x0000003000488947 */ /* 0x002fea0003800000 */
.L_x_169:
[----:B------:R-:W2:Y:S01]  /*5b90*/  LDS.128 R44, [UR48+0x150] ;  /* 0x00015030ff2c7984 */ /* 0x000ea20008000c00 */
[----:B------:R-:W-:Y:S01]  /*5ba0*/  UIADD3 UR4, UPT, UPT, UR48, 0x118, URZ ;  /* 0x0000011830047890 */ /* 0x000fe2000fffe0ff */
[----:B-1----:R-:W-:Y:S01]  /*5bb0*/  IMAD R2, R22, 0x4, R1 ;  /* 0x0000000416027824 */ /* 0x002fe200078e0201 */
[----:B------:R-:W-:Y:S01]  /*5bc0*/  UISETP.GE.AND UP1, UPT, UR39, 0x1, UPT ;  /* 0x000000012700788c */ /* 0x000fe2000bf26270 */
[----:B------:R-:W-:Y:S01]  /*5bd0*/  @!PT LDS RZ, [RZ] ;  /* 0x00000000fffff984 */ /* 0x000fe20000000800 */
[----:B------:R-:W-:Y:S01]  /*5be0*/  @!PT LDS RZ, [RZ] ;  /* 0x00000000fffff984 */ /* 0x000fe20000000800 */
[----:B------:R-:W-:Y:S01]  /*5bf0*/  @!PT LDS RZ, [RZ] ;  /* 0x00000000fffff984 */ /* 0x000fe20000000800 */
[----:B------:R-:W-:Y:S01]  /*5c00*/  @!PT LDS RZ, [RZ] ;  /* 0x00000000fffff984 */ /* 0x000fe20000000800 */
[----:B------:R1:W-:Y:S06]  /*5c10*/  MEMBAR.ALL.CTA ;  /* 0x0000000000007992 */ /* 0x0003ec0000008000 */
[----:B-1----:R-:W1:Y:S01]  /*5c20*/  FENCE.VIEW.ASYNC.S ;  /* 0x00000000000073c6 */ /* 0x002e620000000000 */
[----:B------:R-:W-:Y:S09]  /*5c30*/  UPRMT UR4, URZ, 0x654, UR4 ;  /* 0x00000654ff047896 */ /* 0x000ff20008000004 */
[----:B-1----:R-:W-:Y:S01]  /*5c40*/  SYNCS.ARRIVE.TRANS64.RED.A1T0 RZ, [UR4], RZ ;  /* 0x000000ffffff79a7 */ /* 0x002fe20008100404 */
[----:B------:R-:W5:Y:S01]  /*5c50*/  LDL R2, [R2] ;  /* 0x0000000002027983 */ /* 0x000f620000100800 */
[----:B--2---:R-:W-:Y:S11]  /*5c60*/  LOP3.LUT P0, RZ, R46, 0x1, RZ, 0xc0, !PT ;  /* 0x000000012eff7812 */ /* 0x004ff6000780c0ff */
[----:B------:R-:W-:Y:S02]  /*5c70*/  @!UPT UIADD3 URZ, UPT, UPT, URZ, URZ, URZ ;  /* 0x000000fffffff290 */ /* 0x000fe4000fffe0ff */
[----:B------:R-:W-:Y:S01]  /*5c80*/  VOTEU.ANY UP0, P0 ;  /* 0x0000000000ff7886 */ /* 0x000fe20000000100 */
[----:B------:R-:W-:Y:S11]  /*5c90*/  PLOP3.LUT P0, PT, PT, PT, UP0, 0x80, 0x8 ;  /* 0x000000000008781c */ /* 0x000ff60003f0f008 */
[----:B------:R-:W-:Y:S02]  /*5ca0*/  @!UPT UIADD3 URZ, UPT, UPT, URZ, URZ, URZ ;  /* 0x000000fffffff290 */ /* 0x000fe4000fffe0ff */
[----:B------:R-:W-:Y:S02]  /*5cb0*/  @P0 MOV R3, R44 ;  /* 0x0000002c00030202 */ /* 0x000fe40000000f00 */
[----:B------:R-:W-:Y:S02]  /*5cc0*/  @P0 LOP3.LUT R0, R45, 0xffff, RZ, 0xc0, !PT ;  /* 0x0000ffff2d000812 */ /* 0x000fe400078ec0ff */
[----:B------:R-:W-:Y:S02]  /*5cd0*/  @P0 R2UR UR5, R3 ;  /* 0x00000000030502ca */ /* 0x000fe400000e0000 */
[----:B------:R-:W-:Y:S01]  /*5ce0*/  @P0 R2UR UR4, R0 ;  /* 0x00000000000402ca */ /* 0x000fe200000e0000 */
[----:B------:R-:W-:Y:S05]  /*5cf0*/  IMAD.U32 R0, RZ, RZ, UR53 ;  /* 0x00000035ff007e24 */ /* 0x000fea000f8e00ff */
[----:B------:R-:W-:Y:S05]  /*5d00*/  IABS R3, R0 ;  /* 0x0000000000037213 */ /* 0x000fea0000000000 */
[----:B------:R-:W-:Y:S02]  /*5d10*/  @UP0 UMOV UR37, UR5 ;  /* 0x0000000500250c82 */ /* 0x000fe40008000000 */
[----:B------:R-:W-:Y:S01]  /*5d20*/  @UP0 UMOV UR36, UR4 ;  /* 0x0000000400240c82 */ /* 0x000fe20008000000 */
[----:B------:R-:W-:Y:S05]  /*5d30*/  BRA.U !UP1, `(.L_x_83) ;  /* 0x0000000109cc7547 */ /* 0x000fea000b800000 */
[----:B------:R-:W1:Y:S01]  /*5d40*/  LDCU UR9, c[0x0][0xb20] ;  /* 0x00016400ff0977ac */ /* 0x000e620008000800 */
[----:B------:R-:W-:Y:S02]  /*5d50*/  UIMAD.WIDE.U32 UR4, UR60, UR59, URZ ;  /* 0x0000003b3c0472a5 */ /* 0x000fe4000f8e00ff */
[----:B------:R-:W-:Y:S02]  /*5d60*/  UIMAD.WIDE.U32 UR6, UR61, UR56, URZ ;  /* 0x000000383d0672a5 */ /* 0x000fe4000f8e00ff */
[----:B------:R-:W-:Y:S02]  /*5d70*/  UIMAD.WIDE.U32 UR10, UR36, UR59, URZ ;  /* 0x0000003b240a72a5 */ /* 0x000fe4000f8e00ff */
[----:B------:R-:W-:Y:S02]  /*5d80*/  UISETP.NE.AND UP0, UPT, UR58, 0x1, UPT ;  /* 0x000000013a00788c */ /* 0x000fe4000bf05270 */
[----:B------:R-:W-:Y:S02]  /*5d90*/  UISETP.NE.AND UP1, UPT, UR45, 0x1, UPT ;  /* 0x000000012d00788c */ /* 0x000fe4000bf25270 */
[----:B------:R-:W-:Y:S02]  /*5da0*/  UISETP.NE.AND UP2, UPT, UR39, 0x1, UPT ;  /* 0x000000012700788c */ /* 0x000fe4000bf45270 */
[----:B------:R-:W-:Y:S01]  /*5db0*/  UIMAD.WIDE.U32 UR12, UR37, UR56, URZ ;  /* 0x00000038250c72a5 */ /* 0x000fe2000f8e00ff */
[----:B------:R-:W-:Y:S01]  /*5dc0*/  UMOV UR4, UR5 ;  /* 0x0000000500047c82 */ /* 0x000fe20008000000 */
[----:B------:R-:W-:Y:S01]  /*5dd0*/  UMOV UR6, UR11 ;  /* 0x0000000b00067c82 */ /* 0x000fe20008000000 */
[----:B-1----:R-:W-:Y:S03]  /*5de0*/  USHF.R.U32.HI UR8, URZ, UR9, UR4 ;  /* 0x00000009ff087299 */ /* 0x002fe60008011604 */
[----:B------:R-:W-:Y:S02]  /*5df0*/  UMOV UR4, UR7 ;  /* 0x0000000700047c82 */ /* 0x000fe40008000000 */
[----:B------:R-:W-:Y:S02]  /*5e00*/  USHF.R.U32.HI UR5, URZ, UR57, UR4 ;  /* 0x00000039ff057299 */ /* 0x000fe40008011604 */
[----:B------:R-:W-:Y:S02]  /*5e10*/  USEL UR4, UR60, UR8, !UP0 ;  /* 0x000000083c047287 */ /* 0x000fe4000c000000 */
[----:B------:R-:W-:Y:S02]  /*5e20*/  USHF.R.U32.HI UR8, URZ, UR9, UR6 ;  /* 0x00000009ff087299 */ /* 0x000fe40008011606 */
[----:B------:R-:W-:Y:S02]  /*5e30*/  UIMAD.WIDE.U32 UR6, UR4, UR46, URZ ;  /* 0x0000002e040672a5 */ /* 0x000fe4000f8e00ff */
[----:B------:R-:W-:Y:S02]  /*5e40*/  USEL UR9, UR61, UR5, !UP1 ;  /* 0x000000053d097287 */ /* 0x000fe4000c800000 */
[----:B------:R-:W-:Y:S02]  /*5e50*/  USEL UR8, UR36, UR8, !UP0 ;  /* 0x0000000824087287 */ /* 0x000fe4000c000000 */
[----:B------:R-:W-:Y:S01]  /*5e60*/  UIMAD.WIDE.U32 UR10, UR9, UR46, URZ ;  /* 0x0000002e090a72a5 */ /* 0x000fe2000f8e00ff */
[----:B------:R-:W-:Y:S01]  /*5e70*/  UMOV UR6, UR7 ;  /* 0x0000000700067c82 */ /* 0x000fe20008000000 */
[----:B------:R-:W-:Y:S01]  /*5e80*/  UMOV UR5, UR13 ;  /* 0x0000000d00057c82 */ /* 0x000fe20008000000 */
[----:B------:R-:W-:Y:S02]  /*5e90*/  @UP2 USHF.R.U32.HI UR4, URZ, UR47, UR6 ;  /* 0x0000002fff042299 */ /* 0x000fe40008011606 */
[----:B------:R-:W-:Y:S02]  /*5ea0*/  USHF.R.U32.HI UR5, URZ, UR57, UR5 ;  /* 0x00000039ff057299 */ /* 0x000fe40008011605 */
[----:B------:R-:W-:Y:S02]  /*5eb0*/  UIMAD UR4, UR39, UR4, URZ ;  /* 0x00000004270472a4 */ /* 0x000fe4000f8e02ff */
[----:B------:R-:W-:Y:S02]  /*5ec0*/  USEL UR5, UR37, UR5, !UP1 ;  /* 0x0000000525057287 */ /* 0x000fe4000c800000 */
[----:B------:R-:W-:Y:S01]  /*5ed0*/  UISETP.GE.AND UP0, UPT, UR8, UR4, UPT ;  /* 0x000000040800728c */ /* 0x000fe2000bf06270 */
[----:B------:R-:W-:Y:S01]  /*5ee0*/  UMOV UR6, UR11 ;  /* 0x0000000b00067c82 */ /* 0x000fe20008000000 */
[----:B------:R-:W-:Y:S02]  /*5ef0*/  UIMAD.WIDE.U32 UR10, UR8, UR46, URZ ;  /* 0x0000002e080a72a5 */ /* 0x000fe4000f8e00ff */
[----:B------:R-:W-:Y:S04]  /*5f00*/  @UP2 USHF.R.U32.HI UR9, URZ, UR47, UR6 ;  /* 0x0000002fff092299 */ /* 0x000fe80008011606 */
[----:B------:R-:W-:Y:S01]  /*5f10*/  UIMAD UR6, UR39, UR9, URZ ;  /* 0x00000009270672a4 */ /* 0x000fe2000f8e02ff */
[----:B------:R-:W-:Y:S03]  /*5f20*/  UMOV UR4, UR11 ;  /* 0x0000000b00047c82 */ /* 0x000fe60008000000 */
[----:B------:R-:W-:Y:S02]  /*5f30*/  UISETP.GE.OR UP0, UPT, UR5, UR6, UP0 ;  /* 0x000000060500728c */ /* 0x000fe40008706670 */
[----:B------:R-:W-:Y:S02]  /*5f40*/  USHF.R.U32.HI UR4, URZ, UR47, UR4 ;  /* 0x0000002fff047299 */ /* 0x000fe40008011604 */
[----:B------:R-:W-:Y:S02]  /*5f50*/  UIMAD.WIDE.U32 UR6, UR5, UR46, URZ ;  /* 0x0000002e050672a5 */ /* 0x000fe4000f8e00ff */
[----:B------:R-:W-:Y:S02]  /*5f60*/  USEL UR11, UR8, UR4, !UP2 ;  /* 0x00000004080b7287 */ /* 0x000fe4000d000000 */
[----:B------:R-:W-:Y:S02]  /*5f70*/  UIADD3 UR6, UPT, UPT, -UR5, URZ, URZ ;  /* 0x000000ff05067290 */ /* 0x000fe4000fffe1ff */
[----:B------:R-:W-:Y:S02]  /*5f80*/  UIADD3 UR10, UPT, UPT, -UR11, URZ, URZ ;  /* 0x000000ff0b0a7290 */ /* 0x000fe4000fffe1ff */
[----:B------:R-:W-:Y:S02]  /*5f90*/  UIMAD UR6, UR45, UR6, UR37 ;  /* 0x000000062d0672a4 */ /* 0x000fe4000f8e0225 */
[----:B------:R-:W-:Y:S01]  /*5fa0*/  UIMAD UR10, UR39, UR10, UR8 ;  /* 0x0000000a270a72a4 */ /* 0x000fe2000f8e0208 */
[----:B------:R-:W-:Y:S01]  /*5fb0*/  @!UP0 UMOV UR4, UR7 ;  /* 0x0000000700048c82 */ /* 0x000fe20008000000 */
[----:B------:R-:W-:Y:S02]  /*5fc0*/  UIADD3 UR7, UPT, UPT, -UR8, URZ, URZ ;  /* 0x000000ff08077290 */ /* 0x000fe4000fffe1ff */
[----:B------:R-:W-:Y:S04]  /*5fd0*/  @!UP0 USHF.R.U32.HI UR4, URZ, UR47, UR4 ;  /* 0x0000002fff048299 */ /* 0x000fe80008011604 */
[----:B------:R-:W-:Y:S04]  /*5fe0*/  @!UP0 USEL UR4, UR5, UR4, !UP2 ;  /* 0x0000000405048287 */ /* 0x000fe8000d000000 */
[----:B------:R-:W-:Y:S02]  /*5ff0*/  @!UP0 UIMAD UR9, UR9, UR10, UR4 ;  /* 0x0000000a090982a4 */ /* 0x000fe4000f8e0204 */
[----:B------:R-:W-:Y:S02]  /*6000*/  @!UP0 UIADD3 UR10, UPT, UPT, UR11, -UR4, URZ ;  /* 0x800000040b0a8290 */ /* 0x000fe4000fffe0ff */
[----:B------:R-:W-:Y:S02]  /*6010*/  UIMAD UR4, UR58, UR7, UR36 ;  /* 0x000000073a0472a4 */ /* 0x000fe4000f8e0224 */
[----:B------:R-:W-:Y:S03]  /*6020*/  @!UP0 UIMAD UR8, UR10, UR39, UR5 ;  /* 0x000000270a0882a4 */ /* 0x000fe6000f8e0205 */
[----:B------:R-:W-:Y:S02]  /*6030*/  @!UP0 UMOV UR5, UR9 ;  /* 0x0000000900058c82 */ /* 0x000fe40008000000 */
[----:B------:R-:W-:Y:S02]  /*6040*/  UIMAD UR37, UR5, UR45, UR6 ;  /* 0x0000002d052572a4 */ /* 0x000fe4000f8e0206 */
[----:B------:R-:W-:Y:S11]  /*6050*/  UIMAD UR36, UR8, UR58, UR4 ;  /* 0x0000003a082472a4 */ /* 0x000ff6000f8e0204 */
[----:B------:R-:W-:Y:S01]  /*6060*/  @!UPT UIADD3 URZ, UPT, UPT, URZ, URZ, URZ ;  /* 0x000000fffffff290 */ /* 0x000fe2000fffe0ff */
.L_x_83:
[----:B------:R-:W1:Y:S01]  /*6070*/  LDCU UR16, c[0x0][0x388] ;  /* 0x00007100ff1077ac */ /* 0x000e620008000800 */
[----:B------:R-:W-:Y:S02]  /*6080*/  R2UR UR6, R3 ;  /* 0x00000000030672ca */ /* 0x000fe400000e0000 */
[----:B------:R-:W-:Y:S01]  /*6090*/  IABS R0, R0 ;  /* 0x0000000000007213 */ /* 0x000fe20000000000 */
[----:B------:R-:W-:Y:S01]  /*60a0*/  UIADD3 UR11, UPT, UPT, UR48, 0x200, URZ ;  /* 0x00000200300b7890 */ /* 0x000fe2000fffe0ff */
[----:B------:R-:W-:Y:S01]  /*60b0*/  @P0 SHF.R.U32.HI R62, RZ, 0x10, R45 ;  /* 0x00000010ff3e0819 */ /* 0x000fe2000001162d */
[----:B------:R-:W-:Y:S02]  /*60c0*/  USHF.L.U32 UR42, UR27, 0x6, URZ ;  /* 0x000000061b2a7899 */ /* 0x000fe400080006ff */
[----:B------:R-:W-:Y:S05]  /*60d0*/  IMAD.MOV R0, RZ, RZ, -R0 ;  /* 0x000000ffff007224 */ /* 0x000fea00078e0a00 */
[----:B------:R-:W-:Y:S01]  /*60e0*/  R2UR UR9, R0 ;  /* 0x00000000000972ca */ /* 0x000fe200000e0000 */
[----:B------:R-:W2:Y:S01]  /*60f0*/  I2F.RP R3, UR6 ;  /* 0x0000000600037d06 */ /* 0x000ea20008209400 */
[----:B-1----:R-:W-:Y:S01]  /*6100*/  UISETP.NE.AND UP4, UPT, UR16, URZ, UPT ;  /* 0x000000ff1000728c */ /* 0x002fe2000bf85270 */
[----:B------:R-:W-:Y:S05]  /*6110*/  IMAD.U32 R4, RZ, RZ, UR16 ;  /* 0x00000010ff047e24 */ /* 0x000fea000f8e00ff */
[----:B------:R-:W-:Y:S04]  /*6120*/  IABS R4, R4 ;  /* 0x0000000400047213 */ /* 0x000fe80000000000 */
[----:B------:R-:W1:Y:S10]  /*6130*/  I2F.RP R6, R4 ;  /* 0x0000000400067306 */ /* 0x000e740000209400 */
[----:B--2---:R-:W2:Y:S10]  /*6140*/  MUFU.RCP R3, R3 ;  /* 0x0000000300037308 */ /* 0x004eb40000001000 */
[----:B-1----:R-:W1:Y:S01]  /*6150*/  MUFU.RCP R6, R6 ;  /* 0x0000000600067308 */ /* 0x002e620000001000 */
[----:B--2---:R-:W-:Y:S09]  /*6160*/  VIADD R3, R3, 0xffffffe ;  /* 0x0ffffffe03037836 */ /* 0x004ff20000000000 */
[----:B------:R-:W2:Y:S01]  /*6170*/  F2I.FTZ.U32.TRUNC.NTZ R3, R3 ;  /* 0x0000000300037305 */ /* 0x000ea2000021f000 */
[----:B-1----:R-:W-:Y:S09]  /*6180*/  IADD3 R6, PT, PT, R6, 0xffffffe, RZ ;  /* 0x0ffffffe06067810 */ /* 0x002ff20007ffe0ff */
[----:B------:R1:W3:Y:S01]  /*6190*/  F2I.FTZ.U32.TRUNC.NTZ R7, R6 ;  /* 0x0000000600077305 */ /* 0x0002e2000021f000 */
[----:B--2---:R-:W-:Y:S01]  /*61a0*/  R2UR UR5, R3 ;  /* 0x00000000030572ca */ /* 0x004fe200000e0000 */
[----:B------:R-:W-:Y:S05]  /*61b0*/  IMAD.U32 R3, RZ, RZ, UR23 ;  /* 0x00000017ff037e24 */ /* 0x000fea000f8e00ff */
[----:B------:R-:W-:Y:S01]  /*61c0*/  IABS R3, R3 ;  /* 0x0000000300037213 */ /* 0x000fe20000000000 */
[----:B-1----:R-:W-:Y:S03]  /*61d0*/  HFMA2 R6, -RZ, RZ, 0, 0 ;  /* 0x00000000ff067431 */ /* 0x002fe600000001ff */
[----:B------:R-:W-:Y:S01]  /*61e0*/  R2UR UR8, R3 ;  /* 0x00000000030872ca */ /* 0x000fe200000e0000 */
[--C-:B---3--:R-:W-:Y:S02]  /*61f0*/  IMAD.MOV R3, RZ, RZ, -R7.reuse ;  /* 0x000000ffff037224 */ /* 0x108fe400078e0a07 */
[----:B------:R-:W-:Y:S02]  /*6200*/  UIADD3 UR4, UPT, UPT, URZ, -UR5, URZ ;  /* 0x80000005ff047290 */ /* 0x000fe4000fffe0ff */
[----:B------:R-:W-:Y:S02]  /*6210*/  IMAD R3, R3, R4, RZ ;  /* 0x0000000403037224 */ /* 0x000fe400078e02ff */
[----:B------:R-:W-:Y:S02]  /*6220*/  UIMAD UR7, UR4, UR6, URZ ;  /* 0x00000006040772a4 */ /* 0x000fe4000f8e02ff */
[----:B------:R-:W-:Y:S01]  /*6230*/  IMAD.HI.U32 R7, R7, R3, R6 ;  /* 0x0000000307077227 */ /* 0x000fe200078e0006 */
[----:B------:R-:W-:Y:S02]  /*6240*/  UMOV UR4, URZ ;  /* 0x000000ff00047c82 */ /* 0x000fe40008000000 */
[----:B------:R-:W-:Y:S07]  /*6250*/  UIMAD.WIDE.U32 UR4, UR5, UR7, UR4 ;  /* 0x00000007050472a5 */ /* 0x000fee000f8e0004 */
[----:B------:R-:W-:Y:S02]  /*6260*/  UMOV UR4, UR5 ;  /* 0x0000000500047c82 */ /* 0x000fe40008000000 */
[----:B------:R-:W-:Y:S07]  /*6270*/  UIMAD.WIDE.U32 UR4, UR4, UR8, URZ ;  /* 0x00000008040472a5 */ /* 0x000fee000f8e00ff */
[----:B------:R-:W-:Y:S02]  /*6280*/  UMOV UR43, UR5 ;  /* 0x00000005002b7c82 */ /* 0x000fe40008000000 */
[----:B------:R-:W-:Y:S04]  /*6290*/  UIMAD UR4, UR43, UR9, UR8 ;  /* 0x000000092b0472a4 */ /* 0x000fe8000f8e0208 */
[----:B------:R-:W-:Y:S11]  /*62a0*/  UISETP.GT.U32.AND UP0, UPT, UR6, UR4, UPT ;  /* 0x000000040600728c */ /* 0x000ff6000bf04070 */
[----:B------:R-:W-:Y:S02]  /*62b0*/  @!UP0 UIADD3 UR4, UPT, UPT, UR4, -UR6, URZ ;  /* 0x8000000604048290 */ /* 0x000fe4000fffe0ff */
[----:B------:R-:W-:Y:S02]  /*62c0*/  @!UP0 UIADD3 UR43, UPT, UPT, UR43, 0x1, URZ ;  /* 0x000000012b2b8890 */ /* 0x000fe4000fffe0ff */
[----:B------:R-:W-:Y:S02]  /*62d0*/  UISETP.GE.U32.AND UP2, UPT, UR4, UR6, UPT ;  /* 0x000000060400728c */ /* 0x000fe4000bf46070 */
[----:B------:R-:W-:Y:S02]  /*62e0*/  ULOP3.LUT UR4, UR23, UR53, URZ, 0x3c, !UPT ;  /* 0x0000003517047292 */ /* 0x000fe4000f8e3cff */
[----:B------:R-:W-:Y:S02]  /*62f0*/  UISETP.NE.AND UP0, UPT, UR53, URZ, UPT ;  /* 0x000000ff3500728c */ /* 0x000fe4000bf05270 */
[----:B------:R-:W-:Y:S05]  /*6300*/  UISETP.GE.AND UP1, UPT, UR4, URZ, UPT ;  /* 0x000000ff0400728c */ /* 0x000fea000bf26270 */
[----:B------:R-:W-:Y:S06]  /*6310*/  @UP2 UIADD3 UR43, UPT, UPT, UR43, 0x1, URZ ;  /* 0x000000012b2b2890 */ /* 0x000fec000fffe0ff */
[----:B------:R-:W-:Y:S02]  /*6320*/  @!UP1 UIADD3 UR43, UPT, UPT, -UR43, URZ, URZ ;  /* 0x000000ff2b2b9290 */ /* 0x000fe4000fffe1ff */
[----:B------:R-:W-:Y:S02]  /*6330*/  @!UP0 ULOP3.LUT UR43, URZ, UR53, URZ, 0x33, !UPT ;  /* 0x00000035ff2b8292 */ /* 0x000fe4000f8e33ff */
[----:B------:R-:W-:Y:S02]  /*6340*/  UISETP.NE.AND UP0, UPT, UR38, 0x1, UPT ;  /* 0x000000012600788c */ /* 0x000fe4000bf05270 */
[----:B------:R-:W-:Y:S02]  /*6350*/  ULOP3.LUT UR4, UR43, UR16, URZ, 0x3c, !UPT ;  /* 0x000000102b047292 */ /* 0x000fe4000f8e3cff */
[----:B------:R-:W-:Y:S02]  /*6360*/  IMAD.U32 R0, RZ, RZ, UR43 ;  /* 0x0000002bff007e24 */ /* 0x000fe4000f8e00ff */
[----:B------:R-:W-:Y:S03]  /*6370*/  UISETP.GE.AND UP3, UPT, UR4, URZ, UPT ;  /* 0x000000ff0400728c */ /* 0x000fe6000bf66270 */
[----:B------:R-:W-:Y:S02]  /*6380*/  IABS R0, R0 ;  /* 0x0000000000007213 */ /* 0x000fe40000000000 */
[----:B------:R-:W1:Y:S03]  /*6390*/  @!UP0 LDCU.128 UR12, c[0x0][0xb10] ;  /* 0x00016200ff0c87ac */ /* 0x000e660008000c00 */
[----:B------:R-:W-:Y:S04]  /*63a0*/  IMAD.HI.U32 R7, R7, R0, RZ ;  /* 0x0000000007077227 */ /* 0x000fe800078e00ff */
[----:B------:R-:W-:Y:S01]  /*63b0*/  IMAD.MOV R3, RZ, RZ, -R7 ;  /* 0x000000ffff037224 */ /* 0x000fe200078e0a07 */
[----:B------:R-:W2:Y:S03]  /*63c0*/  @!UP0 LDCU UR5, c[0x0][0xb0c] ;  /* 0x00016180ff0587ac */ /* 0x000ea60008000800 */
[C---:B------:R-:W-:Y:S01]  /*63d0*/  IMAD R0, R4.reuse, R3, R0 ;  /* 0x0000000304007224 */ /* 0x040fe200078e0200 */
[----:B------:R-:W3:Y:S04]  /*63e0*/  @!UP0 LDCU UR10, c[0x0][0xb20] ;  /* 0x00016400ff0a87ac */ /* 0x000ee80008000800 */
[----:B------:R-:W-:Y:S01]  /*63f0*/  ISETP.GT.U32.AND P1, PT, R4, R0, PT ;  /* 0x000000000400720c */ /* 0x000fe20003f24070 */
[----:B-1----:R-:W-:Y:S02]  /*6400*/  UIMAD.WIDE.U32 UR6, UR37, UR12, URZ ;  /* 0x0000000c250672a5 */ /* 0x002fe4000f8e00ff */
[----:B------:R-:W-:Y:S02]  /*6410*/  UIMAD.WIDE.U32 UR8, UR36, UR15, URZ ;  /* 0x0000000f240872a5 */ /* 0x000fe4000f8e00ff */
[----:B------:R-:W-:Y:S03]  /*6420*/  @!UP0 UISETP.NE.AND UP1, UPT, UR14, 0x1, UPT ;  /* 0x000000010e00888c */ /* 0x000fe6000bf25270 */
[----:B------:R-:W-:Y:S01]  /*6430*/  @!UP0 UMOV UR6, UR7 ;  /* 0x0000000700068c82 */ /* 0x000fe20008000000 */
[----:B--2---:R-:W-:Y:S02]  /*6440*/  @!UP0 UISETP.NE.AND UP2, UPT, UR5, 0x1, UPT ;  /* 0x000000010500888c */ /* 0x004fe4000bf45270 */
[----:B------:R-:W-:Y:S02]  /*6450*/  @!UP0 USHF.R.U32.HI UR6, URZ, UR13, UR6 ;  /* 0x0000000dff068299 */ /* 0x000fe40008011606 */
[----:B------:R-:W-:Y:S01]  /*6460*/  @!P1 IMAD.IADD R0, R0, 0x1, -R4 ;  /* 0x0000000100009824 */ /* 0x000fe200078e0a04 */
[----:B------:R-:W-:Y:S01]  /*6470*/  @!P1 IADD3 R7, PT, PT, R7, 0x1, RZ ;  /* 0x0000000107079810 */ /* 0x000fe20007ffe0ff */
[----:B------:R-:W-:Y:S01]  /*6480*/  @!UP0 UMOV UR4, UR9 ;  /* 0x0000000900048c82 */ /* 0x000fe20008000000 */
[----:B------:R-:W-:Y:S02]  /*6490*/  @!UP0 USEL UR7, UR37, UR6, !UP2 ;  /* 0x0000000625078287 */ /* 0x000fe4000d000000 */
[----:B---3--:R-:W-:Y:S01]  /*64a0*/  @!UP0 USHF.R.U32.HI UR4, URZ, UR10, UR4 ;  /* 0x0000000aff048299 */ /* 0x008fe20008011604 */
[----:B------:R-:W-:Y:S03]  /*64b0*/  ISETP.GE.U32.AND P2, PT, R0, R4, PT ;  /* 0x000000040000720c */ /* 0x000fe60003f46070 */
[----:B------:R-:W-:Y:S04]  /*64c0*/  @!UP0 USEL UR6, UR36, UR4, !UP1 ;  /* 0x0000000424068287 */ /* 0x000fe8000c800000 */
[----:B------:R-:W-:Y:S02]  /*64d0*/  @!UP0 UIADD3 UR4, UPT, UPT, -UR7, UR6, URZ ;  /* 0x0000000607048290 */ /* 0x000fe4000fffe1ff */
[----:B------:R-:W-:Y:S02]  /*64e0*/  @!UP0 UIADD3 UR6, UPT, UPT, UR7, -UR6, URZ ;  /* 0x8000000607068290 */ /* 0x000fe4000fffe0ff */
[----:B------:R-:W-:Y:S02]  /*64f0*/  @!UP0 UIMAD UR37, UR4, UR5, UR37 ;  /* 0x00000005042582a4 */ /* 0x000fe4000f8e0225 */
[----:B------:R-:W-:Y:S01]  /*6500*/  @!UP0 UIMAD UR36, UR6, UR14, UR36 ;  /* 0x0000000e062482a4 */ /* 0x000fe2000f8e0224 */
[----:B------:R-:W-:Y:S01]  /*6510*/  @P2 VIADD R7, R7, 0x1 ;  /* 0x0000000107072836 */ /* 0x000fe20000000000 */
[----:B------:R-:W-:Y:S02]  /*6520*/  ULOP3.LUT UP0, URZ, UR11, 0x1b0, URZ, 0xc0, !UPT ;  /* 0x000001b00bff7892 */ /* 0x000fe4000f80c0ff */
[----:B------:R-:W-:Y:S02]  /*6530*/  UIADD3 UR4, UPT, UPT, -UR43, URZ, URZ ;  /* 0x000000ff2b047290 */ /* 0x000fe4000fffe1ff */
[----:B------:R-:W-:Y:S02]  /*6540*/  R2UR UR44, R7 ;  /* 0x00000000072c72ca */ /* 0x000fe400000e0000 */
[----:B------:R-:W-:Y:S04]  /*6550*/  UIMAD UR5, UR53, UR4, UR23 ;  /* 0x00000004350572a4 */ /* 0x000fe8000f8e0217 */
[----:B------:R-:W-:Y:S07]  /*6560*/  USHF.L.U32 UR52, UR5, 0x6, URZ ;  /* 0x0000000605347899 */ /* 0x000fee00080006ff */
[----:B------:R-:W-:Y:S02]  /*6570*/  @!UP3 UIADD3 UR44, UPT, UPT, -UR44, URZ, URZ ;  /* 0x000000ff2c2cb290 */ /* 0x000fe4000fffe1ff */
[----:B------:R-:W-:Y:S04]  /*6580*/  @!UP4 ULOP3.LUT UR44, URZ, UR16, URZ, 0x33, !UPT ;  /* 0x00000010ff2cc292 */ /* 0x000fe8000f8e33ff */
[----:B------:R-:W-:Y:S04]  /*6590*/  UIADD3 UR4, UPT, UPT, -UR44, URZ, URZ ;  /* 0x000000ff2c047290 */ /* 0x000fe8000fffe1ff */
[----:B------:R-:W-:Y:S01]  /*65a0*/  UIMAD UR43, UR16, UR4, UR43 ;  /* 0x00000004102b72a4 */ /* 0x000fe2000f8e022b */
[----:B------:R-:W-:Y:S11]  /*65b0*/  BRA.U !UP0, `(.L_x_84) ;  /* 0x00000001087c7547 */ /* 0x000ff6000b800000 */
[----:B------:R-:W1:Y:S01]  /*65c0*/  LDCU.64 UR8, c[0x4][0x80] ;  /* 0x01001000ff0877ac */ /* 0x000e620008000a00 */
[----:B------:R-:W-:Y:S01]  /*65d0*/  MOV R17, 0x0 ;  /* 0x0000000000117802 */ /* 0x000fe20000000f00 */
[----:B------:R-:W-:Y:S01]  /*65e0*/  IMAD.MOV.U32 R8, RZ, RZ, 0x70 ;  /* 0x00000070ff087424 */ /* 0x000fe200078e00ff */
[----:B------:R-:W-:Y:S01]  /*65f0*/  MOV R12, 0x1 ;  /* 0x00000001000c7802 */ /* 0x000fe20000000f00 */
[----:B------:R-:W-:Y:S01]  /*6600*/  IMAD.MOV.U32 R13, RZ, RZ, RZ ;  /* 0x000000ffff0d7224 */ /* 0x000fe200078e00ff */
[----:B------:R2:W3:Y:S01]  /*6610*/  LDC.64 R14, c[0x4][R17] ;  /* 0x01000000110e7b82 */ /* 0x0004e20000000a00 */
[----:B------:R-:W4:Y:S01]  /*6620*/  LDCU.64 UR6, c[0x4][0x88] ;  /* 0x01001100ff0677ac */ /* 0x000f220008000a00 */
[----:B------:R-:W4:Y:S01]  /*6630*/  LDCU.64 UR4, c[0x4][0x8] ;  /* 0x01000100ff0477ac */ /* 0x000f220008000a00 */
[----:B-1----:R-:W-:Y:S01]  /*6640*/  MOV R5, UR9 ;  /* 0x0000000900057c02 */ /* 0x002fe20008000f00 */
[----:B------:R-:W-:Y:S01]  /*6650*/  IMAD.U32 R4, RZ, RZ, UR8 ;  /* 0x00000008ff047e24 */ /* 0x000fe2000f8e00ff */
[----:B----4-:R-:W-:Y:S01]  /*6660*/  MOV R7, UR7 ;  /* 0x0000000700077c02 */ /* 0x010fe20008000f00 */
[----:B------:R-:W-:Y:S01]  /*6670*/  IMAD.U32 R6, RZ, RZ, UR6 ;  /* 0x00000006ff067e24 */ /* 0x000fe2000f8e00ff */
[----:B------:R-:W-:Y:S01]  /*6680*/  MOV R11, UR5 ;  /* 0x00000005000b7c02 */ /* 0x000fe20008000f00 */
[----:B------:R-:W-:Y:S02]  /*6690*/  IMAD.U32 R10, RZ, RZ, UR4 ;  /* 0x00000004ff0a7e24 */ /* 0x000fe4000f8e00ff */
[----:B------:R-:W-:Y:S07]  /*66a0*/  LEPC R20, `(.L_x_85) ;  /* 0x000000001014794e */ /* 0x000fee0000000000 */
[----:B--23-5:R-:W-:Y:S05]  /*66b0*/  CALL.ABS.NOINC R14 ;  /* 0x000000000e007343 */ /* 0x02cfea0003c00000 */
.L_x_85:
[----:B------:R-:W1:Y:S01]  /*66c0*/  LDCU.64 UR8, c[0x4][0x80] ;  /* 0x01001000ff0877ac */ /* 0x000e620008000a00 */
[----:B------:R2:W3:Y:S01]  /*66d0*/  LDC.64 R14, c[0x4][R17] ;  /* 0x01000000110e7b82 */ /* 0x0004e20000000a00 */
[----:B------:R-:W-:Y:S02]  /*66e0*/  HFMA2 R12, -RZ, RZ, 0, 5.9604644775390625e-08 ;  /* 0x00000001ff0c7431 */ /* 0x000fe400000001ff */
[----:B------:R-:W-:Y:S02]  /*66f0*/  IMAD.MOV.U32 R8, RZ, RZ, 0x70 ;  /* 0x00000070ff087424 */ /* 0x000fe400078e00ff */
[----:B------:R-:W-:Y:S01]  /*6700*/  IMAD.MOV.U32 R13, RZ, RZ, RZ ;  /* 0x000000ffff0d7224 */ /* 0x000fe200078e00ff */
[----:B------:R-:W4:Y:S01]  /*6710*/  LDCU.64 UR6, c[0x4][0x88] ;  /* 0x01001100ff0677ac */ /* 0x000f220008000a00 */
[----:B------:R-:W5:Y:S01]  /*6720*/  LDCU.64 UR4, c[0x4][0x8] ;  /* 0x01000100ff0477ac */ /* 0x000f620008000a00 */
[----:B-1----:R-:W-:Y:S02]  /*6730*/  MOV R4, UR8 ;  /* 0x0000000800047c02 */ /* 0x002fe40008000f00 */
[----:B------:R-:W-:Y:S02]  /*6740*/  MOV R5, UR9 ;  /* 0x0000000900057c02 */ /* 0x000fe40008000f00 */
[----:B----4-:R-:W-:Y:S01]  /*6750*/  MOV R7, UR7 ;  /* 0x0000000700077c02 */ /* 0x010fe20008000f00 */
[----:B------:R-:W-:Y:S01]  /*6760*/  IMAD.U32 R6, RZ, RZ, UR6 ;  /* 0x00000006ff067e24 */ /* 0x000fe2000f8e00ff */
[----:B-----5:R-:W-:Y:S01]  /*6770*/  MOV R11, UR5 ;  /* 0x00000005000b7c02 */ /* 0x020fe20008000f00 */
[----:B--2---:R-:W-:Y:S02]  /*6780*/  IMAD.U32 R10, RZ, RZ, UR4 ;  /* 0x00000004ff0a7e24 */ /* 0x004fe4000f8e00ff */
[----:B------:R-:W-:Y:S07]  /*6790*/  LEPC R20, `(.L_x_84) ;  /* 0x000000001014794e */ /* 0x000fee0000000000 */
[----:B---3--:R-:W-:Y:S05]  /*67a0*/  CALL.ABS.NOINC R14 ;  /* 0x000000000e007343 */ /* 0x008fea0003c00000 */
.L_x_84:
[----:B------:R-:W-:Y:S01]  /*67b0*/  R2UR UR5, R58 ;  /* 0x000000003a0572ca */ /* 0x000fe200000e0000 */
[----:B------:R-:W-:Y:S01]  /*67c0*/  UISETP.NE.U32.AND UP0, UPT, UR62, URZ, UPT ;  /* 0x000000ff3e00728c */ /* 0x000fe2000bf05070 */
[----:B------:R-:W-:Y:S02]  /*67d0*/  ISETP.NE.U32.AND P1, PT, R42, RZ, PT ;  /* 0x000000ff2a00720c */ /* 0x000fe40003f25070 */
[----:B------:R-:W-:Y:S01]  /*67e0*/  R2UR UR4, R57 ;  /* 0x00000000390472ca */ /* 0x000fe200000e0000 */
[----:B------:R-:W-:Y:S01]  /*67f0*/  UISETP.NE.AND.EX UP0, UPT, UR63, URZ, UPT, UP0 ;  /* 0x000000ff3f00728c */ /* 0x000fe2000bf05300 */
[----:B------:R-:W-:Y:S02]  /*6800*/  ISETP.NE.AND.EX P1, PT, R43, RZ, PT, P1 ;  /* 0x000000ff2b00720c */ /* 0x000fe40003f25310 */
[----:B------:R-:W-:Y:S02]  /*6810*/  ISETP.NE.AND P6, PT, R61, RZ, PT ;  /* 0x000000ff3d00720c */ /* 0x000fe40003fc5270 */
[----:B------:R-:W-:Y:S03]  /*6820*/  PLOP3.LUT P2, PT, PT, PT, PT, 0x8, 0x80 ;  /* 0x000000000080781c */ /* 0x000fe60003f4e170 */
[----:B------:R-:W-:Y:S04]  /*6830*/  ISETP.NE.U32.AND P3, PT, RZ, UR5, PT ;  /* 0x00000005ff007c0c */ /* 0x000fe8000bf65070 */
[----:B------:R-:W-:Y:S04]  /*6840*/  ISETP.NE.AND.EX P3, PT, RZ, UR4, PT, P3 ;  /* 0x00000004ff007c0c */ /* 0x000fe8000bf65330 */
[----:B------:R-:W-:Y:S01]  /*6850*/  @P6 PLOP3.LUT P2, PT, P1, PT, PT, 0x80, 0x8 ;  /* 0x000000000008681c */ /* 0x000fe20000f4f070 */
[----:B------:R-:W-:Y:S01]  /*6860*/  @!UPT UIADD3 URZ, UPT, UPT, URZ, URZ, URZ ;  /* 0x000000fffffff290 */ /* 0x000fe2000fffe0ff */
[----:B------:R-:W-:Y:S11]  /*6870*/  @!P1 BRA `(.L_x_86) ;  /* 0x0000000000309947 */ /* 0x000ff60003800000 */
[----:B------:R-:W-:Y:S01]  /*6880*/  ISETP.NE.U32.AND P0, PT, R40, RZ, PT ;  /* 0x000000ff2800720c */ /* 0x000fe20003f05070 */
[----:B------:R-:W1:Y:S01]  /*6890*/  LDCU.64 UR4, c[0x0][0x358] ;  /* 0x00006b00ff0477ac */ /* 0x000e620008000a00 */
[----:B------:R-:W-:Y:S02]  /*68a0*/  IMAD.MOV.U32 R55, RZ, RZ, 0x1 ;  /* 0x00000001ff377424 */ /* 0x000fe400078e00ff */
[----:B------:R-:W-:Y:S11]  /*68b0*/  ISETP.NE.AND.EX P0, PT, R41, RZ, PT, P0 ;  /* 0x000000ff2900720c */ /* 0x000ff60003f05300 */
[----:B------:R-:W-:Y:S02]  /*68c0*/  @!UPT UIADD3 URZ, UPT, UPT, URZ, URZ, URZ ;  /* 0x000000fffffff290 */ /* 0x000fe4000fffe0ff */
[----:B------:R-:W2:Y:S01]  /*68d0*/  @P0 LDC.64 R4, c[0x0][0x888] ;  /* 0x00022200ff040b82 */ /* 0x000ea20000000a00 */
[----:B------:R-:W-:Y:S04]  /*68e0*/  @P0 IMAD R0, R16, R42, RZ ;  /* 0x0000002a10000224 */ /* 0x000fe800078e02ff */
[----:B--2---:R-:W-:Y:S04]  /*68f0*/  @P0 IMAD.WIDE R4, R0, 0x4, R4 ;  /* 0x0000000400040825 */ /* 0x004fe800078e0204 */
[----:B------:R-:W-:Y:S01]  /*6900*/  HFMA2 R0, -RZ, RZ, 0, 5.9604644775390625e-08 ;  /* 0x00000001ff007431 */ /* 0x000fe200000001ff */
[----:B-1---5:R1:W5:Y:S04]  /*6910*/  @P0 LDG.E R26, desc[UR4][R4.64] ;  /* 0x00000004041a0981 */ /* 0x022368000c1e1900 */
[----:B------:R-:W-:Y:S01]  /*6920*/  @!P0 PRMT R55, R0, 0x7610, R55 ;  /* 0x0000761000378816 */ /* 0x000fe20000000037 */
[----:B-1----:R-:W2:Y:S06]  /*6930*/  @!P0 LDC R26, c[0x0][0x880] ;  /* 0x00022000ff1a8b82 */ /* 0x002eac0000000800 */
.L_x_86:
[----:B------:R-:W-:Y:S05]  /*6940*/  BRA.U !UP0, `(.L_x_87) ;  /* 0x00000001082c7547 */ /* 0x000fea000b800000 */
[----:B------:R-:W-:Y:S02]  /*6950*/  R2UR UR5, R60 ;  /* 0x000000003c0572ca */ /* 0x000fe400000e0000 */
[----:B------:R-:W-:Y:S11]  /*6960*/  R2UR UR4, R59 ;  /* 0x000000003b0472ca */ /* 0x000ff600000e0000 */
[----:B------:R-:W-:Y:S04]  /*6970*/  ISETP.NE.U32.AND P0, PT, RZ, UR5, PT ;  /* 0x00000005ff007c0c */ /* 0x000fe8000bf05070 */
[----:B------:R-:W-:Y:S01]  /*6980*/  ISETP.NE.AND.EX P0, PT, RZ, UR4, PT, P0 ;  /* 0x00000004ff007c0c */ /* 0x000fe2000bf05300 */
[----:B------:R-:W1:Y:S11]  /*6990*/  LDCU.64 UR4, c[0x0][0x358] ;  /* 0x00006b00ff0477ac */ /* 0x000e760008000a00 */
[----:B------:R-:W-:Y:S01]  /*69a0*/  @!UPT UIADD3 URZ, UPT, UPT, URZ, URZ, URZ ;  /* 0x000000fffffff290 */ /* 0x000fe2000fffe0ff */
[----:B------:R-:W3:Y:S01]  /*69b0*/  @P0 LDC.64 R4, c[0x0][0x8a8] ;  /* 0x00022a00ff040b82 */ /* 0x000ee20000000a00 */
[----:B------:R-:W-:Y:S04]  /*69c0*/  @P0 IMAD R0, R16, UR62, RZ ;  /* 0x0000003e10000c24 */ /* 0x000fe8000f8e02ff */
[----:B---3--:R-:W-:Y:S05]  /*69d0*/  @P0 IMAD.WIDE R4, R0, 0x4, R4 ;  /* 0x0000000400040825 */ /* 0x008fea00078e0204 */
[----:B-1---5:R1:W5:Y:S02]  /*69e0*/  @P0 LDG.E R24, desc[UR4][R4.64] ;  /* 0x0000000404180981 */ /* 0x022364000c1e1900 */
[----:B-1----:R-:W3:Y:S02]  /*69f0*/  @!P0 LDC R24, c[0x0][0x8a0] ;  /* 0x00022800ff188b82 */ /* 0x002ee40000000800 */
.L_x_87:
[----:B--2--5:R-:W-:Y:S01]  /*6a00*/  FSETP.NEU.AND P0, PT, R26, RZ, PT ;  /* 0x000000ff1a00720b */ /* 0x024fe20003f0d000 */
[----:B------:R-:W-:Y:S01]  /*6a10*/  IMAD.U32 R0, RZ, RZ, UR51 ;  /* 0x00000033ff007e24 */ /* 0x000fe2000f8e00ff */
[----:B------:R-:W-:Y:S01]  /*6a20*/  SEL R4, RZ, 0xffffffff, P3 ;  /* 0xffffffffff047807 */ /* 0x000fe20001800000 */
[----:B------:R-:W-:Y:S01]  /*6a30*/  BSSY B1, `(.L_x_88) ;  /* 0x0000034000017945 */ /* 0x000fe20003800000 */
[----:B------:R-:W-:Y:S01]  /*6a40*/  @P6 LOP3.LUT P3, RZ, R55, 0xff, RZ, 0xc0, !PT ;  /* 0x000000ff37ff6812 */ /* 0x000fe2000786c0ff */
[----:B------:R-:W-:Y:S01]  /*6a50*/  IMAD.MOV.U32 R69, RZ, RZ, 0x1 ;  /* 0x00000001ff457424 */ /* 0x000fe200078e00ff */
[----:B------:R-:W-:Y:S01]  /*6a60*/  @P6 SEL R65, RZ, 0xffffffff, P0 ;  /* 0xffffffffff416807 */ /* 0x000fe20000000000 */
[----:B------:R-:W-:Y:S01]  /*6a70*/  IMAD.IADD R25, R23, 0x1, R2 ;  /* 0x0000000117197824 */ /* 0x000fe200078e0202 */
[----:B------:R-:W-:Y:S01]  /*6a80*/  LOP3.LUT R67, R52, 0x1, RZ, 0x3c, !PT ;  /* 0x0000000134437812 */ /* 0x000fe200078e3cff */
[----:B------:R-:W-:Y:S01]  /*6a90*/  IMAD.U32 R68, RZ, RZ, UR51 ;  /* 0x00000033ff447e24 */ /* 0x000fe2000f8e00ff */
[----:B------:R-:W-:Y:S02]  /*6aa0*/  @P2 SEL R65, R4, R65, !P3 ;  /* 0x0000004104412207 */ /* 0x000fe40005800000 */
[----:B------:R-:W-:Y:S02]  /*6ab0*/  CS2R R38, SRZ ;  /* 0x0000000000267805 */ /* 0x000fe4000001ff00 */
[----:B------:R-:W-:Y:S02]  /*6ac0*/  LEA R0, R0, UR48, 0x3 ;  /* 0x0000003000007c11 */ /* 0x000fe4000f8e18ff */
[----:B------:R-:W-:Y:S02]  /*6ad0*/  CS2R R36, SRZ ;  /* 0x0000000000247805 */ /* 0x000fe4000001ff00 */
[----:B------:R-:W-:Y:S02]  /*6ae0*/  @P6 LOP3.LUT R65, R65, 0x1, RZ, 0xc0, !PT ;  /* 0x0000000141416812 */ /* 0x000fe400078ec0ff */
[----:B------:R-:W-:Y:S02]  /*6af0*/  CS2R R30, SRZ ;  /* 0x00000000001e7805 */ /* 0x000fe4000001ff00 */
[----:B------:R-:W-:Y:S02]  /*6b00*/  LEA R27, R22, UR48, 0x3 ;  /* 0x00000030161b7c11 */ /* 0x000fe4000f8e18ff */
[----:B------:R-:W-:Y:S02]  /*6b10*/  CS2R R28, SRZ ;  /* 0x00000000001c7805 */ /* 0x000fe4000001ff00 */
[----:B------:R-:W-:Y:S02]  /*6b20*/  ISETP.NE.U32.OR P5, PT, R65, 0x1, !P6 ;  /* 0x000000014100780c */ /* 0x000fe400077a5470 */
[----:B------:R-:W-:Y:S02]  /*6b30*/  LOP3.LUT P2, R64, R55, 0xff, RZ, 0xc0, !PT ;  /* 0x000000ff37407812 */ /* 0x000fe4000784c0ff */
[----:B------:R-:W-:Y:S04]  /*6b40*/  SEL R70, RZ, 0xffffffff, P0 ;  /* 0xffffffffff467807 */ /* 0x000fe80000000000 */
[----:B------:R-:W-:Y:S04]  /*6b50*/  @P1 SEL R70, R4, R70, !P2 ;  /* 0x0000004604461207 */ /* 0x000fe80005000000 */
[----:B------:R-:W-:Y:S02]  /*6b60*/  LOP3.LUT R70, R70, 0x1, RZ, 0xc0, !PT ;  /* 0x0000000146467812 */ /* 0x000fe400078ec0ff */
[----:B------:R-:W-:Y:S04]  /*6b70*/  @P5 SHF.L.U32 R3, R67, 0x1f, RZ ;  /* 0x0000001f43035819 */ /* 0x000fe800000006ff */
[----:B------:R1:W2:Y:S02]  /*6b80*/  @P5 SYNCS.PHASECHK.TRANS64.TRYWAIT P4, [R0+URZ+0xd0], R3 ;  /* 0x0000d003000055a7 */ /* 0x0002a400080811ff */
[----:B-1----:R-:W-:Y:S04]  /*6b90*/  SHF.L.U32 R3, R51, 0x1f, RZ ;  /* 0x0000001f33037819 */ /* 0x002fe800000006ff */
[----:B------:R1:W4:Y:S01]  /*6ba0*/  SYNCS.PHASECHK.TRANS64.TRYWAIT P3, [R27+URZ+0x120], R3 ;  /* 0x000120031b0075a7 */ /* 0x00032200080611ff */
[----:B--2---:R-:W-:Y:S01]  /*6bb0*/  @P5 SEL R69, RZ, 0x1, !P4 ;  /* 0x00000001ff455807 */ /* 0x004fe20006000000 */
[----:B-1----:R-:W-:Y:S06]  /*6bc0*/  @!P5 BRA `(.L_x_89) ;  /* 0x000000000068d947 */ /* 0x002fec0003800000 */
[----:B------:R-:W-:Y:S01]  /*6bd0*/  ISETP.NE.AND P1, PT, R69, RZ, PT ;  /* 0x000000ff4500720c */ /* 0x000fe20003f25270 */
[----:B------:R-:W-:Y:S01]  /*6be0*/  BSSY B0, `(.L_x_90) ;  /* 0x0000007000007945 */ /* 0x000fe20003800000 */
[----:B------:R-:W-:Y:S01]  /*6bf0*/  ISETP.NE.U32.AND P0, PT, R70, 0x1, PT ;  /* 0x000000014600780c */ /* 0x000fe20003f05070 */
[----:B------:R-:W-:Y:S10]  /*6c00*/  IMAD.U32 R2, RZ, RZ, UR51 ;  /* 0x00000033ff027e24 */ /* 0x000ff4000f8e00ff */
[----:B------:R-:W-:Y:S05]  /*6c10*/  @P1 BRA `(.L_x_91) ;  /* 0x00000000000c1947 */ /* 0x000fea0003800000 */
[----:B------:R-:W-:Y:S04]  /*6c20*/  SHF.L.U32 R4, R67, 0x1f, RZ ;  /* 0x0000001f43047819 */ /* 0x000fe800000006ff */
[----:B------:R-:W1:Y:S02]  /*6c30*/  SYNCS.PHASECHK.TRANS64.TRYWAIT P1, [R0+URZ+0xd0], R4 ;  /* 0x0000d004000075a7 */ /* 0x000e6400080211ff */
[----:B-1----:R-:W-:Y:S05]  /*6c40*/  @!P1 BRA `(.L_x_92) ;  /* 0x0000002000309947 */ /* 0x002fea0003800000 */
.L_x_91:
[----:B------:R-:W-:Y:S05]  /*6c50*/  BSYNC B0 ;  /* 0x0000000000007941 */ /* 0x000fea0003800000 */
.L_x_90:
[----:B------:R-:W-:Y:S01]  /*6c60*/  @P0 IMAD R2, R2, 0x800, R53 ;  /* 0x0000080002020824 */ /* 0x000fe200078e0235 */
[----:B------:R-:W-:Y:S02]  /*6c70*/  CS2R R30, SRZ ;  /* 0x00000000001e7805 */ /* 0x000fe4000001ff00 */
[----:B------:R-:W-:Y:S02]  /*6c80*/  CS2R R28, SRZ ;  /* 0x00000000001c7805 */ /* 0x000fe4000001ff00 */
[----:B------:R-:W-:Y:S02]  /*6c90*/  CS2R R38, SRZ ;  /* 0x0000000000267805 */ /* 0x000fe4000001ff00 */
[----:B------:R-:W-:Y:S02]  /*6ca0*/  CS2R R36, SRZ ;  /* 0x0000000000247805 */ /* 0x000fe4000001ff00 */
[----:B------:R-:W-:Y:S01]  /*6cb0*/  @P0 LEA R2, R2, UR48, 0x1 ;  /* 0x0000003002020c11 */ /* 0x000fe2000f8e08ff */
[----:B------:R-:W-:Y:S05]  /*6cc0*/  @P0 WARPSYNC.ALL ;  /* 0x0000000000000948 */ /* 0x000fea0003800000 */
[----:B------:R-:W2:Y:S01]  /*6cd0*/  @P0 LDSM.16.M88.4 R28, [R2+0x200] ;  /* 0x00020000021c083b */ /* 0x000ea20000000200 */
[----:B------:R-:W-:Y:S01]  /*6ce0*/  UIADD3 UR4, UPT, UPT, UR51, 0x1, URZ ;  /* 0x0000000133047890 */ /* 0x000fe2000fffe0ff */
[----:B-1----:R-:W-:Y:S03]  /*6cf0*/  @P0 IMAD R0, R63, 0x2, R2 ;  /* 0x000000023f000824 */ /* 0x002fe600078e0202 */
[----:B------:R-:W-:Y:S02]  /*6d00*/  UISETP.NE.AND UP0, UPT, UR4, 0x3, UPT ;  /* 0x000000030400788c */ /* 0x000fe4000bf05270 */
[----:B------:R1:W2:Y:S02]  /*6d10*/  @P0 LDSM.16.M88.4 R36, [R0+0x200] ;  /* 0x000200000024083b */ /* 0x0002a40000000200 */
[----:B------:R-:W-:Y:S02]  /*6d20*/  USEL UR4, UR4, URZ, UP0 ;  /* 0x000000ff04047287 */ /* 0x000fe40008000000 */
[----:B------:R-:W-:Y:S04]  /*6d30*/  PLOP3.LUT P0, PT, PT, PT, UP0, 0x80, 0x8 ;  /* 0x000000000008781c */ /* 0x000fe80003f0f008 */
[----:B------:R-:W-:Y:S01]  /*6d40*/  IMAD.U32 R68, RZ, RZ, UR4 ;  /* 0x00000004ff447e24 */ /* 0x000fe2000f8e00ff */
[----:B-1----:R-:W-:Y:S04]  /*6d50*/  SEL R0, RZ, 0x1, P0 ;  /* 0x00000001ff007807 */ /* 0x002fe80000000000 */
[----:B------:R-:W-:Y:S02]  /*6d60*/  LOP3.LUT R67, R67, R0, RZ, 0x3c, !PT ;  /* 0x0000000043437212 */ /* 0x000fe400078e3cff */
.L_x_89:
[----:B------:R-:W-:Y:S05]  /*6d70*/  BSYNC B1 ;  /* 0x0000000000017941 */ /* 0x000fea0003800000 */
.L_x_88:
[----:B------:R-:W-:Y:S04]  /*6d80*/  SHF.R.U32.HI R0, RZ, 0x15, R25 ;  /* 0x00000015ff007819 */ /* 0x000fe80000011619 */
[----:B------:R-:W-:Y:S01]  /*6d90*/  LOP3.LUT P0, RZ, R0, 0x3, R56, 0x48, !PT ;  /* 0x0000000300ff7812 */ /* 0x000fe20007804838 */
[----:B------:R-:W-:Y:S01]  /*6da0*/  @!UPT UIADD3 URZ, UPT, UPT, URZ, URZ, URZ ;  /* 0x000000fffffff290 */ /* 0x000fe2000fffe0ff */
[----:B----4-:R-:W-:Y:S11]  /*6db0*/  @P3 BRA `(.L_x_93) ;  /* 0x0000000000083947 */ /* 0x010ff60003800000 */
[----:B------:R-:W1:Y:S02]  /*6dc0*/  SYNCS.PHASECHK.TRANS64.TRYWAIT P1, [R27+URZ+0x120], R3 ;  /* 0x000120031b0075a7 */ /* 0x000e6400080211ff */
[----:B-1----:R-:W-:Y:S05]  /*6dd0*/  @!P1 BRA `(.L_x_94) ;  /* 0x0000001c00e09947 */ /* 0x002fea0003800000 */
.L_x_93:
[----:B------:R-:W-:Y:S05]  /*6de0*/  @!P0 BRA `(.L_x_95) ;  /* 0x0000000000408947 */ /* 0x000fea0003800000 */
[----:B------:R-:W4:Y:S01]  /*6df0*/  LDCU.64 UR8, c[0x4][0x70] ;  /* 0x01000e00ff0877ac */ /* 0x000f220008000a00 */
[----:B-1----:R-:W-:Y:S01]  /*6e00*/  MOV R3, 0x0 ;  /* 0x0000000000037802 */ /* 0x002fe20000000f00 */
[----:B------:R-:W-:Y:S02]  /*6e10*/  HFMA2 R12, -RZ, RZ, 0, 5.9604644775390625e-08 ;  /* 0x00000001ff0c7431 */ /* 0x000fe400000001ff */
[----:B------:R-:W-:Y:S02]  /*6e20*/  IMAD.MOV.U32 R8, RZ, RZ, 0x192 ;  /* 0x00000192ff087424 */ /* 0x000fe400078e00ff */
[----:B------:R-:W-:Y:S01]  /*6e30*/  IMAD.MOV.U32 R13, RZ, RZ, RZ ;  /* 0x000000ffff0d7224 */ /* 0x000fe200078e00ff */
[----:B------:R-:W1:Y:S01]  /*6e40*/  LDCU.64 UR6, c[0x4][0x78] ;  /* 0x01000f00ff0677ac */ /* 0x000e620008000a00 */
[----:B------:R-:W2:Y:S01]  /*6e50*/  LDC.64 R2, c[0x4][R3] ;  /* 0x0100000003027b82 */ /* 0x000ea20000000a00 */
[----:B------:R-:W5:Y:S01]  /*6e60*/  LDCU.64 UR4, c[0x4][0x10] ;  /* 0x01000200ff0477ac */ /* 0x000f620008000a00 */
[----:B----4-:R-:W-:Y:S01]  /*6e70*/  MOV R5, UR9 ;  /* 0x0000000900057c02 */ /* 0x010fe20008000f00 */
[----:B------:R-:W-:Y:S01]  /*6e80*/  IMAD.U32 R4, RZ, RZ, UR8 ;  /* 0x00000008ff047e24 */ /* 0x000fe2000f8e00ff */
[----:B-1----:R-:W-:Y:S01]  /*6e90*/  MOV R7, UR7 ;  /* 0x0000000700077c02 */ /* 0x002fe20008000f00 */
[----:B------:R-:W-:Y:S01]  /*6ea0*/  IMAD.U32 R6, RZ, RZ, UR6 ;  /* 0x00000006ff067e24 */ /* 0x000fe2000f8e00ff */
[----:B-----5:R-:W-:Y:S01]  /*6eb0*/  MOV R11, UR5 ;  /* 0x00000005000b7c02 */ /* 0x020fe20008000f00 */
[----:B------:R-:W-:Y:S02]  /*6ec0*/  IMAD.U32 R10, RZ, RZ, UR4 ;  /* 0x00000004ff0a7e24 */ /* 0x000fe4000f8e00ff */
[----:B------:R-:W-:Y:S07]  /*6ed0*/  LEPC R20, `(.L_x_95) ;  /* 0x000000001014794e */ /* 0x000fee0000000000 */
[----:B--23--:R-:W-:Y:S05]  /*6ee0*/  CALL.ABS.NOINC R2 ;  /* 0x0000000002007343 */ /* 0x00cfea0003c00000 */
.L_x_95:
[----:B-12---:R-:W-:Y:S01]  /*6ef0*/  SHF.L.U32 R3, R28, 0x10, RZ ;  /* 0x000000101c037819 */ /* 0x006fe200000006ff */
[----:B------:R-:W-:Y:S05]  /*6f00*/  WARPSYNC.ALL ;  /* 0x0000000000007948 */ /* 0x000fea0003800000 */
[----:B------:R-:W-:Y:S01]  /*6f10*/  R2UR UR4, R25 ;  /* 0x00000000190472ca */ /* 0x000fe200000e0000 */
[----:B------:R-:W-:Y:S01]  /*6f20*/  BSSY.RECONVERGENT B0, `(.L_x_96) ;  /* 0x0000051000007945 */ /* 0x000fe20003800200 */
[----:B------:R-:W-:Y:S02]  /*6f30*/  SHF.L.U32 R20, R30, 0x10, RZ ;  /* 0x000000101e147819 */ /* 0x000fe400000006ff */
[----:B------:R-:W-:Y:S02]  /*6f40*/  SHF.L.U32 R66, R63, 0x1, RZ ;  /* 0x000000013f427819 */ /* 0x000fe400000006ff */
[----:B------:R-:W-:Y:S07]  /*6f50*/  ISETP.NE.AND P1, PT, R54, RZ, PT ;  /* 0x000000ff3600720c */ /* 0x000fee0003f25270 */
[----:B------:R-:W3:Y:S02]  /*6f60*/  LDTM.16dp256bit.x4 R4, tmem[UR4] ;  /* 0x00000004000479ee */ /* 0x000ee40008120000 */
[----:B---3--:R-:W-:Y:S01]  /*6f70*/  FMUL R0, R24, R4 ;  /* 0x0000000418007220 */ /* 0x008fe20000400000 */
[----:B------:R-:W-:Y:S01]  /*6f80*/  LOP3.LUT R4, R28, 0xffff0000, RZ, 0xc0, !PT ;  /* 0xffff00001c047812 */ /* 0x000fe200078ec0ff */
[----:B------:R-:W-:Y:S01]  /*6f90*/  FMUL R2, R24, R5 ;  /* 0x0000000518027220 */ /* 0x000fe20000400000 */
[C---:B------:R-:W-:Y:S01]  /*6fa0*/  SHF.L.U32 R5, R29.reuse, 0x10, RZ ;  /* 0x000000101d057819 */ /* 0x040fe200000006ff */
[----:B------:R-:W-:Y:S01]  /*6fb0*/  FFMA R0, R26, R3, R0 ;  /* 0x000000031a007223 */ /* 0x000fe20000000000 */
[----:B------:R-:W-:Y:S01]  /*6fc0*/  FMUL R3, R24, R6 ;  /* 0x0000000618037220 */ /* 0x000fe20000400000 */
[----:B------:R-:W-:Y:S01]  /*6fd0*/  LOP3.LUT R6, R29, 0xffff0000, RZ, 0xc0, !PT ;  /* 0xffff00001d067812 */ /* 0x000fe200078ec0ff */
[----:B------:R-:W-:Y:S01]  /*6fe0*/  FFMA R2, R26, R4, R2 ;  /* 0x000000041a027223 */ /* 0x000fe20000000002 */
[----:B------:R-:W-:Y:S01]  /*6ff0*/  FMUL R7, R24, R7 ;  /* 0x0000000718077220 */ /* 0x000fe20000400000 */
[----:B------:R-:W-:Y:S01]  /*7000*/  FFMA R3, R26, R5, R3 ;  /* 0x000000051a037223 */ /* 0x000fe20000000003 */
[C---:B------:R-:W-:Y:S01]  /*7010*/  FMUL R4, R24.reuse, R8 ;  /* 0x0000000818047220 */ /* 0x040fe20000400000 */
[----:B------:R-:W-:Y:S01]  /*7020*/  FMUL R5, R24, R9 ;  /* 0x0000000918057220 */ /* 0x000fe20000400000 */
[----:B------:R-:W-:Y:S01]  /*7030*/  F2FP.BF16.F32.PACK_AB R32, R2, R0 ;  /* 0x000000000220723e */ /* 0x000fe200000010ff */
[----:B------:R-:W-:Y:S01]  /*7040*/  FFMA R7, R26, R6, R7 ;  /* 0x000000061a077223 */ /* 0x000fe20000000007 */
[----:B------:R-:W-:Y:S01]  /*7050*/  LOP3.LUT R0, R30, 0xffff0000, RZ, 0xc0, !PT ;  /* 0xffff00001e007812 */ /* 0x000fe200078ec0ff */
[----:B------:R-:W-:Y:S01]  /*7060*/  FFMA R4, R26, R20, R4 ;  /* 0x000000141a047223 */ /* 0x000fe20000000004 */
[----:B------:R-:W-:Y:S01]  /*7070*/  SHF.L.U32 R2, R31, 0x10, RZ ;  /* 0x000000101f027819 */ /* 0x000fe200000006ff */
[----:B------:R-:W-:Y:S01]  /*7080*/  FMUL R6, R24, R10 ;  /* 0x0000000a18067220 */ /* 0x000fe20000400000 */
[----:B------:R-:W-:Y:S01]  /*7090*/  F2FP.BF16.F32.PACK_AB R33, R7, R3 ;  /* 0x000000030721723e */ /* 0x000fe200000010ff */
[C---:B------:R-:W-:Y:S01]  /*70a0*/  FFMA R5, R26.reuse, R0, R5 ;  /* 0x000000001a057223 */ /* 0x040fe20000000005 */
[----:B------:R-:W-:Y:S01]  /*70b0*/  LOP3.LUT R3, R31, 0xffff0000, RZ, 0xc0, !PT ;  /* 0xffff00001f037812 */ /* 0x000fe200078ec0ff */
[----:B------:R-:W-:Y:S01]  /*70c0*/  FFMA R6, R26, R2, R6 ;  /* 0x000000021a067223 */ /* 0x000fe20000000006 */
[----:B------:R-:W-:Y:S01]  /*70d0*/  SHF.L.U32 R7, R36, 0x10, RZ ;  /* 0x0000001024077819 */ /* 0x000fe200000006ff */
[----:B------:R-:W-:Y:S01]  /*70e0*/  FMUL R11, R24, R11 ;  /* 0x0000000b180b7220 */ /* 0x000fe20000400000 */
[----:B------:R-:W-:Y:S01]  /*70f0*/  LOP3.LUT R0, R36, 0xffff0000, RZ, 0xc0, !PT ;  /* 0xffff000024007812 */ /* 0x000fe200078ec0ff */
[C---:B------:R-:W-:Y:S01]  /*7100*/  FMUL R8, R24.reuse, R12 ;  /* 0x0000000c18087220 */ /* 0x040fe20000400000 */
[----:B------:R-:W-:Y:S01]  /*7110*/  SHF.L.U32 R2, R37, 0x10, RZ ;  /* 0x0000001025027819 */ /* 0x000fe200000006ff */
[----:B------:R-:W-:Y:S01]  /*7120*/  FMUL R9, R24, R13 ;  /* 0x0000000d18097220 */ /* 0x000fe20000400000 */
[----:B------:R-:W-:Y:S01]  /*7130*/  F2FP.BF16.F32.PACK_AB R34, R5, R4 ;  /* 0x000000040522723e */ /* 0x000fe200000010ff */
[C---:B------:R-:W-:Y:S01]  /*7140*/  FFMA R11, R26.reuse, R3, R11 ;  /* 0x000000031a0b7223 */ /* 0x040fe2000000000b */
[----:B------:R-:W-:Y:S01]  /*7150*/  MOV R5, UR51 ;  /* 0x0000003300057c02 */ /* 0x000fe20008000f00 */
[C---:B------:R-:W-:Y:S01]  /*7160*/  FFMA R8, R26.reuse, R7, R8 ;  /* 0x000000071a087223 */ /* 0x040fe20000000008 */
[----:B------:R-:W-:Y:S01]  /*7170*/  SHF.L.U32 R3, R39, 0x10, RZ ;  /* 0x0000001027037819 */ /* 0x000fe200000006ff */
[----:B------:R-:W-:Y:S01]  /*7180*/  FFMA R9, R26, R0, R9 ;  /* 0x000000001a097223 */ /* 0x000fe20000000009 */
[----:B------:R-:W-:Y:S01]  /*7190*/  LOP3.LUT R0, R37, 0xffff0000, RZ, 0xc0, !PT ;  /* 0xffff000025007812 */ /* 0x000fe200078ec0ff */
[C---:B------:R-:W-:Y:S01]  /*71a0*/  FMUL R10, R24.reuse, R14 ;  /* 0x0000000e180a7220 */ /* 0x040fe20000400000 */
[----:B------:R-:W-:Y:S01]  /*71b0*/  LOP3.LUT R4, R39, 0xffff0000, RZ, 0xc0, !PT ;  /* 0xffff000027047812 */ /* 0x000fe200078ec0ff */
[C---:B------:R-:W-:Y:S01]  /*71c0*/  FMUL R15, R24.reuse, R15 ;  /* 0x0000000f180f7220 */ /* 0x040fe20000400000 */
[----:B------:R-:W-:Y:S01]  /*71d0*/  FMUL R12, R24, R16 ;  /* 0x00000010180c7220 */ /* 0x000fe20000400000 */
[----:B------:R-:W-:Y:S01]  /*71e0*/  FFMA R10, R26, R2, R10 ;  /* 0x000000021a0a7223 */ /* 0x000fe2000000000a */
[----:B------:R-:W-:Y:S01]  /*71f0*/  LOP3.LUT R2, R38, 0xffff0000, RZ, 0xc0, !PT ;  /* 0xffff000026027812 */ /* 0x000fe200078ec0ff */
[----:B------:R-:W-:Y:S01]  /*7200*/  FFMA R15, R26, R0, R15 ;  /* 0x000000001a0f7223 */ /* 0x000fe2000000000f */
[----:B------:R-:W-:Y:S01]  /*7210*/  SHF.L.U32 R0, R38, 0x10, RZ ;  /* 0x0000001026007819 */ /* 0x000fe200000006ff */
[C---:B------:R-:W-:Y:S01]  /*7220*/  FMUL R13, R24.reuse, R17 ;  /* 0x00000011180d7220 */ /* 0x040fe20000400000 */
[C---:B------:R-:W-:Y:S01]  /*7230*/  FMUL R14, R24.reuse, R18 ;  /* 0x00000012180e7220 */ /* 0x040fe20000400000 */
[----:B------:R-:W-:Y:S01]  /*7240*/  FMUL R19, R24, R19 ;  /* 0x0000001318137220 */ /* 0x000fe20000400000 */
[----:B------:R-:W-:Y:S01]  /*7250*/  LEA R5, R5, R53, 0xb ;  /* 0x0000003505057211 */ /* 0x000fe200078e58ff */
[C---:B------:R-:W-:Y:S01]  /*7260*/  FFMA R12, R26.reuse, R0, R12 ;  /* 0x000000001a0c7223 */ /* 0x040fe2000000000c */
[C---:B------:R-:W-:Y:S01]  /*7270*/  FFMA R13, R26.reuse, R2, R13 ;  /* 0x000000021a0d7223 */ /* 0x040fe2000000000d */
[C---:B------:R-:W-:Y:S01]  /*7280*/  FFMA R14, R26.reuse, R3, R14 ;  /* 0x000000031a0e7223 */ /* 0x040fe2000000000e */
[----:B------:R-:W-:Y:S01]  /*7290*/  FFMA R19, R26, R4, R19 ;  /* 0x000000041a137223 */ /* 0x000fe20000000013 */
[----:B------:R-:W-:Y:S02]  /*72a0*/  F2FP.BF16.F32.PACK_AB R35, R11, R6 ;  /* 0x000000060b23723e */ /* 0x000fe400000010ff */
[----:B------:R-:W-:Y:S02]  /*72b0*/  LEA R5, R5, UR48, 0x1 ;  /* 0x0000003005057c11 */ /* 0x000fe4000f8e08ff */
[----:B------:R-:W-:Y:S02]  /*72c0*/  F2FP.BF16.F32.PACK_AB R8, R9, R8 ;  /* 0x000000080908723e */ /* 0x000fe400000010ff */
[----:B------:R-:W-:Y:S01]  /*72d0*/  F2FP.BF16.F32.PACK_AB R9, R15, R10 ;  /* 0x0000000a0f09723e */ /* 0x000fe200000010ff */
[----:B------:R1:W-:Y:S01]  /*72e0*/  STSM.16.M88.4 [R5+0x200], R32 ;  /* 0x0002002005007844 */ /* 0x0003e20000000200 */
[----:B------:R-:W-:Y:S02]  /*72f0*/  F2FP.BF16.F32.PACK_AB R10, R13, R12 ;  /* 0x0000000c0d0a723e */ /* 0x000fe400000010ff */
[----:B------:R-:W-:Y:S02]  /*7300*/  F2FP.BF16.F32.PACK_AB R11, R19, R14 ;  /* 0x0000000e130b723e */ /* 0x000fe400000010ff */
[----:B------:R-:W-:Y:S05]  /*7310*/  IADD3 R0, PT, PT, R66, 0x200, R5 ;  /* 0x0000020042007810 */ /* 0x000fea0007ffe005 */
[----:B------:R1:W-:Y:S01]  /*7320*/  STSM.16.M88.4 [R0], R8 ;  /* 0x0000000800007844 */ /* 0x0003e20000000200 */
[----:B------:R-:W-:Y:S01]  /*7330*/  @!PT LDS RZ, [RZ] ;  /* 0x00000000fffff984 */ /* 0x000fe20000000800 */
[----:B------:R-:W-:Y:S01]  /*7340*/  @!PT LDS RZ, [RZ] ;  /* 0x00000000fffff984 */ /* 0x000fe20000000800 */
[----:B------:R-:W-:Y:S01]  /*7350*/  @!PT LDS RZ, [RZ] ;  /* 0x00000000fffff984 */ /* 0x000fe20000000800 */
[----:B------:R-:W-:Y:S01]  /*7360*/  @!PT LDS RZ, [RZ] ;  /* 0x00000000fffff984 */ /* 0x000fe20000000800 */
[----:B------:R2:W-:Y:S07]  /*7370*/  MEMBAR.ALL.CTA ;  /* 0x0000000000007992 */ /* 0x0005ee0000008000 */
[----:B--2---:R-:W2:Y:S02]  /*7380*/  FENCE.VIEW.ASYNC.S ;  /* 0x00000000000073c6 */ /* 0x004ea40000000000 */
[----:B--2---:R-:W-:Y:S06]  /*7390*/  BAR.SYNC.DEFER_BLOCKING 0x1, 0x80 ;  /* 0x0042000000007b1d */ /* 0x004fec0000010000 */
[----:B------:R-:W-:Y:S05]  /*73a0*/  @P1 BRA `(.L_x_97) ;  /* 0x0000000000201947 */ /* 0x000fea0003800000 */
[----:B------:R-:W2:Y:S01]  /*73b0*/  LDCU.64 UR6, c[0x0][0x348] ;  /* 0x00006900ff0677ac */ /* 0x000ea20008000a00 */
[----:B------:R-:W-:Y:S01]  /*73c0*/  ULEA UR5, UR51, UR48, 0xc ;  /* 0x0000003033057291 */ /* 0x000fe2000f8e60ff */
[----:B------:R-:W-:Y:S03]  /*73d0*/  UMOV UR41, UR52 ;  /* 0x0000003400297c82 */ /* 0x000fe60008000000 */
[----:B------:R-:W-:Y:S02]  /*73e0*/  UIADD3 UR40, UPT, UPT, UR5, 0x200, URZ ;  /* 0x0000020005287890 */ /* 0x000fe4000fffe0ff */
[----:B--2---:R-:W-:Y:S04]  /*73f0*/  UIADD3 UR4, UP0, UPT, UR6, 0x680, URZ ;  /* 0x0000068006047890 */ /* 0x004fe8000ff1e0ff */
[----:B------:R-:W-:Y:S09]  /*7400*/  UIADD3.X UR5, UPT, UPT, URZ, UR7, URZ, UP0, !UPT ;  /* 0x00000007ff057290 */ /* 0x000ff200087fe4ff */
[----:B------:R2:W-:Y:S02]  /*7410*/  UTMASTG.4D [UR40], [UR4] ;  /* 0x00000028040073b5 */ /* 0x0005e40008018000 */
[----:B--2---:R0:W-:Y:S02]  /*7420*/  UTMACMDFLUSH ;  /* 0x00000000000079b7 */ /* 0x0041e40000000000 */
.L_x_97:
[----:B------:R-:W-:Y:S05]  /*7430*/  BSYNC.RECONVERGENT B0 ;  /* 0x0000000000007941 */ /* 0x000fea0003800200 */
.L_x_96:
[----:B------:R-:W-:Y:S01]  /*7440*/  UIADD3 UR50, UPT, UPT, UR51, 0x1, URZ ;  /* 0x0000000133327890 */ /* 0x000fe2000fffe0ff */
[----:B------:R-:W-:Y:S01]  /*7450*/  ISETP.NE.AND P2, PT, R61, RZ, PT ;  /* 0x000000ff3d00720c */ /* 0x000fe20003f45270 */
[----:B------:R-:W-:Y:S02]  /*7460*/  BSSY.RECONVERGENT B0, `(.L_x_98) ;  /* 0x0000006000007945 */ /* 0x000fe40003800200 */
[----:B------:R-:W-:Y:S01]  /*7470*/  UISETP.NE.AND UP0, UPT, UR50, 0x3, UPT ;  /* 0x000000033200788c */ /* 0x000fe2000bf05270 */
[----:B------:R-:W-:Y:S03]  /*7480*/  ISETP.NE.U32.OR P0, PT, R65, 0x1, !P2 ;  /* 0x000000014100780c */ /* 0x000fe60005705470 */
[----:B------:R-:W-:Y:S01]  /*7490*/  USEL UR49, UR50, URZ, UP0 ;  /* 0x000000ff32317287 */ /* 0x000fe20008000000 */
[----:B------:R-:W-:Y:S11]  /*74a0*/  @P1 BRA `(.L_x_99) ;  /* 0x0000000000041947 */ /* 0x000ff60003800000 */
[----:B------:R-:W-:Y:S04]  /*74b0*/  DEPBAR.LE SB0, 0x1 ;  /* 0x000080400000791a */ /* 0x000fe80000000000 */
.L_x_99:
[----:B------:R-:W-:Y:S05]  /*74c0*/  BSYNC.RECONVERGENT B0 ;  /* 0x0000000000007941 */ /* 0x000fea0003800200 */
.L_x_98:
[----:B------:R-:W-:Y:S01]  /*74d0*/  BAR.SYNC.DEFER_BLOCKING 0x1, 0x80 ;  /* 0x0042000000007b1d */ /* 0x000fe20000010000 */
[----:B------:R-:W-:Y:S01]  /*74e0*/  LEA R3, R68, UR48, 0x3 ;  /* 0x0000003044037c11 */ /* 0x000fe2000f8e18ff */
[----:B------:R-:W-:Y:S01]  /*74f0*/  UISETP.NE.AND UP0, UPT, UR54, URZ, UPT ;  /* 0x000000ff3600728c */ /* 0x000fe2000bf05270 */
[----:B------:R-:W-:Y:S08]  /*7500*/  @P0 SHF.L.U32 R4, R67, 0x1f, RZ ;  /* 0x0000001f43040819 */ /* 0x000ff000000006ff */
[----:B------:R-:W-:Y:S05]  /*7510*/  BRA.U !UP0, `(.L_x_100) ;  /* 0x0000000108307547 */ /* 0x000fea000b800000 */
[----:B------:R-:W-:Y:S01]  /*7520*/  ISETP.NE.U32.OR P1, PT, R65, 0x1, !P2 ;  /* 0x000000014100780c */ /* 0x000fe20005725470 */
[----:B-1----:R-:W1:Y:S01]  /*7530*/  S2R R0, SR_CgaCtaId ;  /* 0x0000000000007919 */ /* 0x002e620000008800 */
[----:B------:R-:W-:Y:S11]  /*7540*/  IMAD.U32 R2, RZ, RZ, UR55 ;  /* 0x00000037ff027e24 */ /* 0x000ff6000f8e00ff */
[C---:B------:R-:W-:Y:S01]  /*7550*/  @P1 LEA R5, R2.reuse, UR48, 0x3 ;  /* 0x0000003002051c11 */ /* 0x040fe2000f8e18ff */
[----:B------:R-:W-:Y:S04]  /*7560*/  VIADD R2, R2, 0x1 ;  /* 0x0000000102027836 */ /* 0x000fe80000000000 */
[----:B------:R-:W-:Y:S05]  /*7570*/  @P1 VIADD R5, R5, 0xe8 ;  /* 0x000000e805051836 */ /* 0x000fea0000000000 */
[----:B-1----:R-:W-:Y:S04]  /*7580*/  @P1 PRMT R0, R0, 0x654, R5 ;  /* 0x0000065400001816 */ /* 0x002fe80000000005 */
[----:B------:R2:W-:Y:S01]  /*7590*/  @P1 SYNCS.ARRIVE.TRANS64.RED.A1T0 RZ, [R0+URZ], RZ ;  /* 0x000000ff00ff19a7 */ /* 0x0005e200081004ff */
[C---:B------:R-:W-:Y:S04]  /*75a0*/  ISETP.NE.AND P1, PT, R2.reuse, 0x3, PT ;  /* 0x000000030200780c */ /* 0x040fe80003f25270 */
[----:B------:R-:W-:Y:S04]  /*75b0*/  SEL R2, R2, RZ, P1 ;  /* 0x000000ff02027207 */ /* 0x000fe80000800000 */
[----:B------:R-:W-:Y:S11]  /*75c0*/  R2UR UR55, R2 ;  /* 0x00000000023772ca */ /* 0x000ff600000e0000 */
[----:B------:R-:W-:Y:S04]  /*75d0*/  @!UPT UIADD3 URZ, UPT, UPT, URZ, URZ, URZ ;  /* 0x000000fffffff290 */ /* 0x000fe8000fffe0ff */
.L_x_100:
[----:B------:R-:W3:Y:S01]  /*75e0*/  @P0 SYNCS.PHASECHK.TRANS64.TRYWAIT P1, [R3+URZ+0xd0], R4 ;  /* 0x0000d004030005a7 */ /* 0x000ee200080211ff */
[----:B------:R-:W-:Y:S01]  /*75f0*/  BSSY B1, `(.L_x_101) ;  /* 0x0000011000017945 */ /* 0x000fe20003800000 */
[----:B---3--:R-:W-:Y:S03]  /*7600*/  @P0 SEL R69, RZ, 0x1, !P1 ;  /* 0x00000001ff450807 */ /* 0x008fe60004800000 */
[----:B------:R-:W-:Y:S05]  /*7610*/  @!P0 BRA `(.L_x_102) ;  /* 0x0000000000388947 */ /* 0x000fea0003800000 */
[----:B------:R-:W-:Y:S01]  /*7620*/  ISETP.NE.U32.AND P0, PT, R70, 0x1, PT ;  /* 0x000000014600780c */ /* 0x000fe20003f05070 */
[----:B------:R-:W-:Y:S01]  /*7630*/  BSSY B0, `(.L_x_103) ;  /* 0x0000008000007945 */ /* 0x000fe20003800000 */
[----:B------:R-:W-:Y:S11]  /*7640*/  ISETP.NE.AND P1, PT, R69, RZ, PT ;  /* 0x000000ff4500720c */ /* 0x000ff60003f25270 */
[----:B-12---:R-:W-:Y:S05]  /*7650*/  @P0 IMAD R0, R68, 0x800, R53 ;  /* 0x0000080044000824 */ /* 0x006fea00078e0235 */
[----:B------:R-:W-:Y:S01]  /*7660*/  @P0 LEA R0, R0, UR48, 0x1 ;  /* 0x0000003000000c11 */ /* 0x000fe2000f8e08ff */
[----:B------:R-:W-:Y:S06]  /*7670*/  @P1 BRA `(.L_x_104) ;  /* 0x00000000000c1947 */ /* 0x000fec0003800000 */
[----:B------:R-:W-:Y:S04]  /*7680*/  SHF.L.U32 R67, R67, 0x1f, RZ ;  /* 0x0000001f43437819 */ /* 0x000fe800000006ff */
[----:B------:R-:W1:Y:S02]  /*7690*/  SYNCS.PHASECHK.TRANS64.TRYWAIT P1, [R3+URZ+0xd0], R67 ;  /* 0x0000d043030075a7 */ /* 0x000e6400080211ff */
[----:B-1----:R-:W-:Y:S05]  /*76a0*/  @!P1 BRA `(.L_x_105) ;  /* 0x0000001400c09947 */ /* 0x002fea0003800000 */
.L_x_104:
[----:B------:R-:W-:Y:S05]  /*76b0*/  BSYNC B0 ;  /* 0x0000000000007941 */ /* 0x000fea0003800000 */
.L_x_103:
[----:B------:R-:W-:Y:S01]  /*76c0*/  @P0 IADD3 R2, PT, PT, R66, R0, RZ ;  /* 0x0000000042020210 */ /* 0x000fe20007ffe0ff */
[----:B------:R-:W-:Y:S05]  /*76d0*/  @P0 WARPSYNC.ALL ;  /* 0x0000000000000948 */ /* 0x000fea0003800000 */
[----:B------:R3:W4:Y:S04]  /*76e0*/  @P0 LDSM.16.M88.4 R28, [R0+0x200] ;  /* 0x00020000001c083b */ /* 0x0007280000000200 */
[----:B------:R3:W2:Y:S02]  /*76f0*/  @P0 LDSM.16.M88.4 R36, [R2+0x200] ;  /* 0x000200000224083b */ /* 0x0006a40000000200 */
.L_x_102:
[----:B------:R-:W-:Y:S05]  /*7700*/  BSYNC B1 ;  /* 0x0000000000017941 */ /* 0x000fea0003800000 */
.L_x_101:
[----:B-123--:R-:W-:Y:S05]  /*7710*/  VIADD R0, R25, 0x20 ;  /* 0x0000002019007836 */ /* 0x00efea0000000000 */
[----:B------:R-:W-:Y:S04]  /*7720*/  SHF.R.U32.HI R0, RZ, 0x15, R0 ;  /* 0x00000015ff007819 */ /* 0x000fe80000011600 */
[----:B------:R-:W-:Y:S11]  /*7730*/  LOP3.LUT P0, RZ, R0, 0x3, R56, 0x48, !PT ;  /* 0x0000000300ff7812 */ /* 0x000ff60007804838 */
[----:B------:R-:W-:Y:S02]  /*7740*/  @!UPT UIADD3 URZ, UPT, UPT, URZ, URZ, URZ ;  /* 0x000000fffffff290 */ /* 0x000fe4000fffe0ff */
[----:B------:R-:W-:Y:S05]  /*7750*/  @!P0 BRA `(.L_x_106) ;  /* 0x0000000000408947 */ /* 0x000fea0003800000 */
[----:B------:R-:W1:Y:S01]  /*7760*/  LDCU.64 UR8, c[0x4][0x70] ;  /* 0x01000e00ff0877ac */ /* 0x000e620008000a00 */
[----:B------:R-:W-:Y:S01]  /*7770*/  MOV R3, 0x0 ;  /* 0x0000000000037802 */ /* 0x000fe20000000f00 */
[----:B------:R-:W-:Y:S02]  /*7780*/  HFMA2 R12, -RZ, RZ, 0, 5.9604644775390625e-08 ;  /* 0x00000001ff0c7431 */ /* 0x000fe400000001ff */
[----:B------:R-:W-:Y:S02]  /*7790*/  IMAD.MOV.U32 R8, RZ, RZ, 0x192 ;  /* 0x00000192ff087424 */ /* 0x000fe400078e00ff */
[----:B------:R-:W-:Y:S01]  /*77a0*/  IMAD.MOV.U32 R13, RZ, RZ, RZ ;  /* 0x000000ffff0d7224 */ /* 0x000fe200078e00ff */
[----:B------:R-:W2:Y:S01]  /*77b0*/  LDCU.64 UR6, c[0x4][0x78] ;  /* 0x01000f00ff0677ac */ /* 0x000ea20008000a00 */
[----:B------:R-:W3:Y:S01]  /*77c0*/  LDC.64 R2, c[0x4][R3] ;  /* 0x0100000003027b82 */ /* 0x000ee20000000a00 */
[----:B------:R-:W5:Y:S01]  /*77d0*/  LDCU.64 UR4, c[0x4][0x10] ;  /* 0x01000200ff0477ac */ /* 0x000f620008000a00 */
[----:B-1----:R-:W-:Y:S01]  /*77e0*/  MOV R5, UR9 ;  /* 0x0000000900057c02 */ /* 0x002fe20008000f00 */
[----:B------:R-:W-:Y:S01]  /*77f0*/  IMAD.U32 R4, RZ, RZ, UR8 ;  /* 0x00000008ff047e24 */ /* 0x000fe2000f8e00ff */
[----:B--2---:R-:W-:Y:S01]  /*7800*/  MOV R7, UR7 ;  /* 0x0000000700077c02 */ /* 0x004fe20008000f00 */
[----:B------:R-:W-:Y:S01]  /*7810*/  IMAD.U32 R6, RZ, RZ, UR6 ;  /* 0x00000006ff067e24 */ /* 0x000fe2000f8e00ff */
[----:B-----5:R-:W-:Y:S01]  /*7820*/  MOV R11, UR5 ;  /* 0x00000005000b7c02 */ /* 0x020fe20008000f00 */
[----:B------:R-:W-:Y:S02]  /*7830*/  IMAD.U32 R10, RZ, RZ, UR4 ;  /* 0x00000004ff0a7e24 */ /* 0x000fe4000f8e00ff */
[----:B------:R-:W-:Y:S07]  /*7840*/  LEPC R20, `(.L_x_106) ;  /* 0x000000001014794e */ /* 0x000fee0000000000 */
[----:B---34-:R-:W-:Y:S05]  /*7850*/  CALL.ABS.NOINC R2 ;  /* 0x0000000002007343 */ /* 0x018fea0003c00000 */
.L_x_106:
[----:B------:R-:W-:Y:S01]  /*7860*/  ISETP.NE.AND P1, PT, R54, RZ, PT ;  /* 0x000000ff3600720c */ /* 0x000fe20003f25270 */
[----:B------:R-:W-:Y:S05]  /*7870*/  WARPSYNC.ALL ;  /* 0x0000000000007948 */ /* 0x000fea0003800000 */
[----:B------:R-:W-:Y:S01]  /*7880*/  R2UR UR4, R25 ;  /* 0x00000000190472ca */ /* 0x000fe200000e0000 */
[----:B------:R-:W1:Y:S01]  /*7890*/  S2UR UR5, SR_CgaCtaId ;  /* 0x00000000000579c3 */ /* 0x000e620000008800 */
[C---:B----4-:R-:W-:Y:S01]  /*78a0*/  SHF.L.U32 R20, R28.reuse, 0x10, RZ ;  /* 0x000000101c147819 */ /* 0x050fe200000006ff */
[----:B------:R-:W-:Y:S01]  /*78b0*/  BSSY.RECONVERGENT B0, `(.L_x_107) ;  /* 0x0000054000007945 */ /* 0x000fe20003800200 */
[----:B------:R-:W-:Y:S02]  /*78c0*/  LOP3.LUT R21, R28, 0xffff0000, RZ, 0xc0, !PT ;  /* 0xffff00001c157812 */ /* 0x000fe400078ec0ff */
[----:B------:R-:W-:Y:S02]  /*78d0*/  SHF.L.U32 R25, R29, 0x10, RZ ;  /* 0x000000101d197819 */ /* 0x000fe400000006ff */
[----:B------:R-:W-:Y:S02]  /*78e0*/  SHF.L.U32 R28, R30, 0x10, RZ ;  /* 0x000000101e1c7819 */ /* 0x000fe400000006ff */
[C---:B------:R-:W-:Y:S02]  /*78f0*/  SHF.L.U32 R32, R36.reuse, 0x10, RZ ;  /* 0x0000001024207819 */ /* 0x040fe400000006ff */
[----:B------:R-:W-:Y:S01]  /*7900*/  LOP3.LUT R33, R36, 0xffff0000, RZ, 0xc0, !PT ;  /* 0xffff000024217812 */ /* 0x000fe200078ec0ff */
[----:B------:R-:W2:Y:S01]  /*7910*/  LDTM.16dp256bit.x4 R4, tmem[UR4+0x20] ;  /* 0x00002004000479ee */ /* 0x000ea20008120000 */
[----:B------:R-:W-:Y:S01]  /*7920*/  R2UR UR4, R27 ;  /* 0x000000001b0472ca */ /* 0x000fe200000e0000 */
[----:B------:R-:W-:Y:S01]  /*7930*/  NOP ;  /* 0x0000000000007918 */ /* 0x000fe20000000000 */
[----:B------:R-:W-:Y:S02]  /*7940*/  LOP3.LUT R27, R29, 0xffff0000, RZ, 0xc0, !PT ;  /* 0xffff00001d1b7812 */ /* 0x000fe400078ec0ff */
[----:B------:R-:W-:Y:S02]  /*7950*/  LOP3.LUT R29, R30, 0xffff0000, RZ, 0xc0, !PT ;  /* 0xffff00001e1d7812 */ /* 0x000fe400078ec0ff */
[C---:B------:R-:W-:Y:S02]  /*7960*/  SHF.L.U32 R30, R31.reuse, 0x10, RZ ;  /* 0x000000101f1e7819 */ /* 0x040fe400000006ff */
[----:B------:R-:W-:Y:S02]  /*7970*/  LOP3.LUT R31, R31, 0xffff0000, RZ, 0xc0, !PT ;  /* 0xffff00001f1f7812 */ /* 0x000fe400078ec0ff */
[C---:B------:R-:W-:Y:S02]  /*7980*/  SHF.L.U32 R34, R37.reuse, 0x10, RZ ;  /* 0x0000001025227819 */ /* 0x040fe400000006ff */
[----:B------:R-:W-:Y:S01]  /*7990*/  LOP3.LUT R35, R37, 0xffff0000, RZ, 0xc0, !PT ;  /* 0xffff000025237812 */ /* 0x000fe200078ec0ff */
[----:B------:R-:W-:Y:S01]  /*79a0*/  UIADD3 UR4, UPT, UPT, UR4, 0x130, URZ ;  /* 0x0000013004047890 */ /* 0x000fe2000fffe0ff */
[C---:B------:R-:W-:Y:S02]  /*79b0*/  SHF.L.U32 R36, R38.reuse, 0x10, RZ ;  /* 0x0000001026247819 */ /* 0x040fe400000006ff */
[----:B------:R-:W-:Y:S02]  /*79c0*/  LOP3.LUT R37, R38, 0xffff0000, RZ, 0xc0, !PT ;  /* 0xffff000026257812 */ /* 0x000fe400078ec0ff */
[C---:B------:R-:W-:Y:S02]  /*79d0*/  SHF.L.U32 R38, R39.reuse, 0x10, RZ ;  /* 0x0000001027267819 */ /* 0x040fe400000006ff */
[----:B------:R-:W-:Y:S01]  /*79e0*/  LOP3.LUT R39, R39, 0xffff0000, RZ, 0xc0, !PT ;  /* 0xffff000027277812 */ /* 0x000fe200078ec0ff */
[C---:B--2---:R-:W-:Y:S01]  /*79f0*/  FMUL R0, R24.reuse, R4 ;  /* 0x0000000418007220 */ /* 0x044fe20000400000 */
[----:B-1----:R-:W-:Y:S01]  /*7a00*/  UPRMT UR4, UR5, 0x654, UR4 ;  /* 0x0000065405047896 */ /* 0x002fe20008000004 */
[C---:B------:R-:W-:Y:S01]  /*7a10*/  FMUL R2, R24.reuse, R5 ;  /* 0x0000000518027220 */ /* 0x040fe20000400000 */
[----:B------:R-:W-:Y:S01]  /*7a20*/  FMUL R3, R24, R6 ;  /* 0x0000000618037220 */ /* 0x000fe20000400000 */
[----:B------:R-:W-:Y:S01]  /*7a30*/  FFMA R0, R26, R20, R0 ;  /* 0x000000141a007223 */ /* 0x000fe20000000000 */
[----:B------:R-:W-:Y:S01]  /*7a40*/  FMUL R7, R24, R7 ;  /* 0x0000000718077220 */ /* 0x000fe20000400000 */
[C---:B------:R-:W-:Y:S01]  /*7a50*/  FFMA R2, R26.reuse, R21, R2 ;  /* 0x000000151a027223 */ /* 0x040fe20000000002 */
[----:B------:R-:W-:Y:S01]  /*7a60*/  FFMA R3, R26, R25, R3 ;  /* 0x000000191a037223 */ /* 0x000fe20000000003 */
[----:B------:R-:W-:Y:S01]  /*7a70*/  FMUL R4, R24, R8 ;  /* 0x0000000818047220 */ /* 0x000fe20000400000 */
[----:B------:R-:W-:Y:S01]  /*7a80*/  FFMA R7, R26, R27, R7 ;  /* 0x0000001b1a077223 */ /* 0x000fe20000000007 */
[C---:B------:R-:W-:Y:S01]  /*7a90*/  FMUL R5, R24.reuse, R9 ;  /* 0x0000000918057220 */ /* 0x040fe20000400000 */
[C---:B------:R-:W-:Y:S01]  /*7aa0*/  FMUL R6, R24.reuse, R10 ;  /* 0x0000000a18067220 */ /* 0x040fe20000400000 */
[----:B------:R-:W-:Y:S01]  /*7ab0*/  FMUL R11, R24, R11 ;  /* 0x0000000b180b7220 */ /* 0x000fe20000400000 */
[----:B------:R-:W-:Y:S01]  /*7ac0*/  FFMA R4, R26, R28, R4 ;  /* 0x0000001c1a047223 */ /* 0x000fe20000000004 */
[----:B------:R-:W-:Y:S01]  /*7ad0*/  F2FP.BF16.F32.PACK_AB R28, R2, R0 ;  /* 0x00000000021c723e */ /* 0x000fe200000010ff */
[----:B------:R-:W-:Y:S01]  /*7ae0*/  FMUL R8, R24, R12 ;  /* 0x0000000c18087220 */ /* 0x000fe20000400000 */
[----:B------:R-:W-:Y:S01]  /*7af0*/  MOV R0, UR49 ;  /* 0x0000003100007c02 */ /* 0x000fe20008000f00 */
[----:B------:R-:W-:Y:S01]  /*7b00*/  FFMA R5, R26, R29, R5 ;  /* 0x0000001d1a057223 */ /* 0x000fe20000000005 */
[----:B------:R-:W-:Y:S01]  /*7b10*/  FMUL R9, R24, R13 ;  /* 0x0000000d18097220 */ /* 0x000fe20000400000 */
        /* <DEDUP_REMOVED lines=13> */
[----:B------:R-:W-:Y:S01]  /*7bf0*/  LEA R0, R0, R53, 0xb ;  /* 0x0000003500007211 */ /* 0x000fe200078e58ff */
[C---:B------:R-:W-:Y:S01]  /*7c00*/  FFMA R13, R26.reuse, R37, R13 ;  /* 0x000000251a0d7223 */ /* 0x040fe2000000000d */
[C---:B------:R-:W-:Y:S01]  /*7c10*/  FFMA R14, R26.reuse, R38, R14 ;  /* 0x000000261a0e7223 */ /* 0x040fe2000000000e */
[----:B------:R-:W-:Y:S01]  /*7c20*/  FFMA R19, R26, R39, R19 ;  /* 0x000000271a137223 */ /* 0x000fe20000000013 */
[----:B------:R-:W-:Y:S01]  /*7c30*/  F2FP.BF16.F32.PACK_AB R29, R7, R3 ;  /* 0x00000003071d723e */ /* 0x000fe200000010ff */
[----:B------:R-:W-:Y:S01]  /*7c40*/  SYNCS.ARRIVE.TRANS64.RED.A1T0 RZ, [UR4], RZ ;  /* 0x000000ffffff79a7 */ /* 0x000fe20008100404 */
[----:B------:R-:W-:Y:S02]  /*7c50*/  F2FP.BF16.F32.PACK_AB R30, R5, R4 ;  /* 0x00000004051e723e */ /* 0x000fe400000010ff */
        /* <DEDUP_REMOVED lines=18> */
[----:B------:R-:W-:Y:S02]  /*7d80*/  ULEA UR5, UR49, UR48, 0xc ;  /* 0x0000003031057291 */ /* 0x000fe4000f8e60ff */
[----:B------:R-:W-:Y:S02]  /*7d90*/  UIADD3 UR41, UPT, UPT, UR52, 0x20, URZ ;  /* 0x0000002034297890 */ /* 0x000fe4000fffe0ff */
[----:B------:R-:W-:Y:S02]  /*7da0*/  UIADD3 UR40, UPT, UPT, UR5, 0x200, URZ ;  /* 0x0000020005287890 */ /* 0x000fe4000fffe0ff */
[----:B--2---:R-:W-:Y:S04]  /*7db0*/  UIADD3 UR4, UP0, UPT, UR6, 0x680, URZ ;  /* 0x0000068006047890 */ /* 0x004fe8000ff1e0ff */
[----:B------:R-:W-:Y:S09]  /*7dc0*/  UIADD3.X UR5, UPT, UPT, URZ, UR7, URZ, UP0, !UPT ;  /* 0x00000007ff057290 */ /* 0x000ff200087fe4ff */
[----:B------:R2:W-:Y:S02]  /*7dd0*/  UTMASTG.4D [UR40], [UR4] ;  /* 0x00000028040073b5 */ /* 0x0005e40008018000 */
[----:B--2---:R0:W-:Y:S02]  /*7de0*/  UTMACMDFLUSH ;  /* 0x00000000000079b7 */ /* 0x0041e40000000000 */
.L_x_108:
[----:B------:R-:W-:Y:S05]  /*7df0*/  BSYNC.RECONVERGENT B0 ;  /* 0x0000000000007941 */ /* 0x000fea0003800200 */
.L_x_107:
[----:B------:R-:W-:Y:S01]  /*7e00*/  UIADD3 UR4, UPT, UPT, UR49, 0x1, URZ ;  /* 0x0000000131047890 */ /* 0x000fe2000fffe0ff */
[----:B------:R-:W-:Y:S03]  /*7e10*/  BSSY.RECONVERGENT B0, `(.L_x_109) ;  /* 0x0000008000007945 */ /* 0x000fe60003800200 */
[----:B------:R-:W-:Y:S04]  /*7e20*/  UISETP.NE.AND UP0, UPT, UR4, 0x3, UPT ;  /* 0x000000030400788c */ /* 0x000fe8000bf05270 */
[----:B------:R-:W-:Y:S02]  /*7e30*/  UISETP.EQ.XOR UP1, UPT, UR50, 0x3, !UP0 ;  /* 0x000000033200788c */ /* 0x000fe4000c722a70 */
[----:B------:R-:W-:Y:S04]  /*7e40*/  USEL UR51, UR4, URZ, UP0 ;  /* 0x000000ff04337287 */ /* 0x000fe80008000000 */
[----:B------:R-:W-:Y:S01]  /*7e50*/  PLOP3.LUT P0, PT, PT, PT, UP1, 0x80, 0x8 ;  /* 0x000000000008781c */ /* 0x000fe20003f0f018 */
[----:B------:R-:W-:Y:S01]  /*7e60*/  @!UPT UIADD3 URZ, UPT, UPT, URZ, URZ, URZ ;  /* 0x000000fffffff290 */ /* 0x000fe2000fffe0ff */
[----:B------:R-:W-:Y:S11]  /*7e70*/  @P1 BRA `(.L_x_110) ;  /* 0x0000000000041947 */ /* 0x000ff60003800000 */
[----:B------:R-:W-:Y:S04]  /*7e80*/  DEPBAR.LE SB0, 0x1 ;  /* 0x000080400000791a */ /* 0x000fe80000000000 */
.L_x_110:
[----:B------:R-:W-:Y:S05]  /*7e90*/  BSYNC.RECONVERGENT B0 ;  /* 0x0000000000007941 */ /* 0x000fea0003800200 */
.L_x_109:
[----:B------:R-:W-:Y:S01]  /*7ea0*/  BAR.SYNC.DEFER_BLOCKING 0x1, 0x80 ;  /* 0x0042000000007b1d */ /* 0x000fe20000010000 */
[----:B-1----:R-:W-:Y:S01]  /*7eb0*/  SEL R0, RZ, 0x1, !P0 ;  /* 0x00000001ff007807 */ /* 0x002fe20004000000 */
[----:B------:R-:W-:Y:S01]  /*7ec0*/  UISETP.NE.AND UP0, UPT, UR54, -0x2, UPT ;  /* 0xfffffffe3600788c */ /* 0x000fe2000bf05270 */
[----:B------:R-:W-:Y:S01]  /*7ed0*/  ISETP.NE.AND P2, PT, R61, RZ, PT ;  /* 0x000000ff3d00720c */ /* 0x000fe20003f45270 */
[----:B------:R-:W-:Y:S01]  /*7ee0*/  VIADD R22, R22, 0x1 ;  /* 0x0000000116167836 */ /* 0x000fe20000000000 */
[----:B------:R-:W-:Y:S06]  /*7ef0*/  LOP3.LUT R52, R52, R0, RZ, 0x3c, !PT ;  /* 0x0000000034347212 */ /* 0x000fec00078e3cff */
[----:B------:R-:W-:Y:S05]  /*7f00*/  BRA.U !UP0, `(.L_x_111) ;  /* 0x0000000108307547 */ /* 0x000fea000b800000 */
[----:B------:R-:W-:Y:S01]  /*7f10*/  ISETP.NE.U32.OR P0, PT, R65, 0x1, !P2 ;  /* 0x000000014100780c */ /* 0x000fe20005705470 */
[----:B------:R-:W1:Y:S01]  /*7f20*/  S2R R0, SR_CgaCtaId ;  /* 0x0000000000007919 */ /* 0x000e620000008800 */
        /* <DEDUP_REMOVED lines=10> */
.L_x_111:
[----:B------:R-:W-:Y:S01]  /*7fd0*/  R2UR UR5, R48 ;  /* 0x00000000300572ca */ /* 0x000fe200000e0000 */
[----:B------:R-:W-:Y:S01]  /*7fe0*/  UIADD3 UR54, UPT, UPT, UR54, 0x2, URZ ;  /* 0x0000000236367890 */ /* 0x000fe2000fffe0ff */
[----:B------:R-:W-:Y:S01]  /*7ff0*/  R2UR UR4, R49 ;  /* 0x00000000310472ca */ /* 0x000fe200000e0000 */
[----:B------:R-:W-:Y:S01]  /*8000*/  IMAD.MOV.U32 R16, RZ, RZ, R62 ;  /* 0x000000ffff107224 */ /* 0x000fe200078e003e */
[----:B------:R-:W-:Y:S02]  /*8010*/  LOP3.LUT P0, RZ, R46, 0x1, RZ, 0xc0, !PT ;  /* 0x000000012eff7812 */ /* 0x000fe4000780c0ff */
[----:B------:R-:W-:Y:S02]  /*8020*/  ISETP.NE.AND P1, PT, R22, 0x2, PT ;  /* 0x000000021600780c */ /* 0x000fe40003f25270 */
[----:B------:R-:W-:Y:S02]  /*8030*/  LOP3.LUT R50, R50, 0x1, RZ, 0x3c, !PT ;  /* 0x0000000132327812 */ /* 0x000fe400078e3cff */
[----:B-1----:R-:W-:Y:S02]  /*8040*/  SEL R0, RZ, 0x1, P1 ;  /* 0x00000001ff007807 */ /* 0x002fe40000800000 */
[----:B------:R-:W-:Y:S01]  /*8050*/  SEL R22, R22, RZ, P1 ;  /* 0x000000ff16167207 */ /* 0x000fe20000800000 */
[----:B------:R-:W-:Y:S01]  /*8060*/  UIADD3 UR23, UPT, UPT, UR36, UR5, URZ ;  /* 0x0000000524177290 */ /* 0x000fe2000fffe0ff */
[----:B------:R-:W-:Y:S01]  /*8070*/  LOP3.LUT R51, R51, R0, RZ, 0x3c, !PT ;  /* 0x0000000033337212 */ /* 0x000fe200078e3cff */
[----:B------:R-:W-:Y:S02]  /*8080*/  UIADD3 UR27, UPT, UPT, UR37, UR4, URZ ;  /* 0x00000004251b7290 */ /* 0x000fe4000fffe0ff */
[----:B------:R-:W-:Y:S10]  /*8090*/  @P0 BRA `(.L_x_112) ;  /* 0xffffffd800b00947 */ /* 0x000ff4000383ffff */
[----:B------:R-:W-:Y:S05]  /*80a0*/  @!P2 BRA `(.L_x_113) ;  /* 0x000000000048a947 */ /* 0x000fea0003800000 */
[----:B------:R-:W1:Y:S02]  /*80b0*/  LDCU.64 UR4, c[0x0][0x890] ;  /* 0x00011200ff0477ac */ /* 0x000e640008000a00 */
[----:B-1----:R-:W-:-:S04]  /*80c0*/  UISETP.NE.U32.AND UP0, UPT, UR4, URZ, UPT ;  /* 0x000000ff0400728c */ /* 0x002fc8000bf05070 */
[----:B------:R-:W-:-:S09]  /*80d0*/  UISETP.NE.AND.EX UP0, UPT, UR5, URZ, UPT, UP0 ;  /* 0x000000ff0500728c */ /* 0x000fd2000bf05300 */
[----:B------:R-:W-:Y:S05]  /*80e0*/  BRA.U UP0, `(.L_x_114) ;  /* 0x00000001000c7547 */ /* 0x000fea000b800000 */
[----:B------:R-:W-:-:S13]  /*80f0*/  FSETP.NEU.AND P0, PT, R26, RZ, PT ;  /* 0x000000ff1a00720b */ /* 0x000fda0003f0d000 */
[----:B------:R-:W-:Y:S05]  /*8100*/  @!P0 EXIT ;  /* 0x000000000000894d */ /* 0x000fea0003800000 */
[----:B------:R-:W-:Y:S05]  /*8110*/  BRA `(.L_x_113) ;  /* 0x00000000002c7947 */ /* 0x000fea0003800000 */
.L_x_114:
[----:B------:R-:W-:Y:S01]  /*8120*/  ISETP.NE.AND P0, PT, R64, RZ, PT ;  /* 0x000000ff4000720c */ /* 0x000fe20003f05270 */
[----:B------:R-:W-:-:S12]  /*8130*/  BSSY.RECONVERGENT B0, `(.L_x_113) ;  /* 0x0000009000007945 */ /* 0x000fd80003800200 */
[----:B------:R-:W-:Y:S05]  /*8140*/  @P0 BRA `(.L_x_115) ;  /* 0x0000000000140947 */ /* 0x000fea0003800000 */
[----:B------:R-:W1:Y:S02]  /*8150*/  LDCU.64 UR4, c[0x0][0x888] ;  /* 0x00011100ff0477ac */ /* 0x000e640008000a00 */
[----:B-1----:R-:W-:-:S04]  /*8160*/  ISETP.NE.U32.AND P0, PT, RZ, UR4, PT ;  /* 0x00000004ff007c0c */ /* 0x002fc8000bf05070 */
[----:B------:R-:W-:-:S13]  /*8170*/  ISETP.NE.AND.EX P0, PT, RZ, UR5, PT, P0 ;  /* 0x00000005ff007c0c */ /* 0x000fda000bf05300 */
[----:B------:R-:W-:Y:S05]  /*8180*/  @!P0 EXIT ;  /* 0x000000000000894d */ /* 0x000fea0003800000 */
[----:B------:R-:W-:Y:S05]  /*8190*/  BRA `(.L_x_116) ;  /* 0x0000000000087947 */ /* 0x000fea0003800000 */
.L_x_115:
[----:B------:R-:W-:-:S13]  /*81a0*/  FSETP.NEU.AND P0, PT, R26, RZ, PT ;  /* 0x000000ff1a00720b */ /* 0x000fda0003f0d000 */
[----:B------:R-:W-:Y:S05]  /*81b0*/  @!P0 EXIT ;  /* 0x000000000000894d */ /* 0x000fea0003800000 */
.L_x_116:
[----:B------:R-:W-:Y:S05]  /*81c0*/  BSYNC.RECONVERGENT B0 ;  /* 0x0000000000007941 */ /* 0x000fea0003800200 */
.L_x_113:
[----:B------:R-:W1:Y:S01]  /*81d0*/  S2UR UR5, SR_CgaCtaId ;  /* 0x00000000000579c3 */ /* 0x000e620000008800 */
[----:B------:R-:W-:Y:S01]  /*81e0*/  ULEA UR4, UR55, UR48, 0x3 ;  /* 0x0000003037047291 */ /* 0x000fe2000f8e18ff */
[----:B------:R-:W-:-:S04]  /*81f0*/  DEPBAR.LE SB0, 0x0 ;  /* 0x000080000000791a */ /* 0x000fc80000000000 */
[----:B------:R-:W-:-:S04]  /*8200*/  UIADD3 UR4, UPT, UPT, UR4, 0xe8, URZ ;  /* 0x000000e804047890 */ /* 0x000fc8000fffe0ff */
[----:B-1----:R-:W-:-:S09]  /*8210*/  UPRMT UR4, UR5, 0x654, UR4 ;  /* 0x0000065405047896 */ /* 0x002fd20008000004 */
[----:B------:R-:W-:Y:S01]  /*8220*/  SYNCS.ARRIVE.TRANS64.RED.A1T0 RZ, [UR4], RZ ;  /* 0x000000ffffff79a7 */ /* 0x000fe20008100404 */
[----:B------:R-:W-:Y:S05]  /*8230*/  EXIT ;  /* 0x000000000000794d */ /* 0x000fea0003800000 */
.L_x_20:
[----:B------:R-:W-:Y:S07]  /*8240*/  MOV R0, UR33 ;  /* 0x0000002100007c02 */ /* 0x000fee0008000f00 */
.L_x_117:
[----:B-1----:R1:W3:Y:S02]  /*8250*/  SYNCS.PHASECHK.TRANS64.TRYWAIT P0, [R0+URZ+0x68], R4 ;  /* 0x00006804000075a7 */ /* 0x0022e400080011ff */
[----:B---3--:R-:W-:Y:S05]  /*8260*/  @!P0 NANOSLEEP.SYNCS 0x989680 ;  /* 0x009896800000895d */ /* 0x008fea0003900000 */
[----:B------:R-:W3:Y:S02]  /*8270*/  @!P0 SYNCS.PHASECHK.TRANS64 P0, [R0+URZ+0x68], R4 ;  /* 0x00006804000085a7 */ /* 0x000ee400080010ff */
[----:B---3--:R-:W-:Y:S05]  /*8280*/  @!P0 BRA `(.L_x_117) ;  /* 0xfffffffc00f08947 */ /* 0x008fea000383ffff */
[----:B------:R-:W-:Y:S05]  /*8290*/  BRA `(.L_x_19) ;  /* 0xffffff98005c7947 */ /* 0x000fea000383ffff */
.L_x_26:
[----:B-1----:R-:W-:Y:S07]  /*82a0*/  MOV R0, UR25 ;  /* 0x0000001900007c02 */ /* 0x002fee0008000f00 */
.L_x_118:
[----:B-1----:R1:W2:Y:S02]  /*82b0*/  SYNCS.PHASECHK.TRANS64.TRYWAIT P0, [R0+URZ+0x68], R4 ;  /* 0x00006804000075a7 */ /* 0x0022a400080011ff */
[----:B--2---:R-:W-:Y:S05]  /*82c0*/  @!P0 NANOSLEEP.SYNCS 0x989680 ;  /* 0x009896800000895d */ /* 0x004fea0003900000 */
[----:B------:R-:W2:Y:S02]  /*82d0*/  @!P0 SYNCS.PHASECHK.TRANS64 P0, [R0+URZ+0x68], R4 ;  /* 0x00006804000085a7 */ /* 0x000ea400080010ff */
[----:B--2---:R-:W-:Y:S05]  /*82e0*/  @!P0 BRA `(.L_x_118) ;  /* 0xfffffffc00f08947 */ /* 0x004fea000383ffff */
[----:B------:R-:W-:Y:S05]  /*82f0*/  BRA `(.L_x_25) ;  /* 0xffffff9c00707947 */ /* 0x000fea000383ffff */
.L_x_30:
[----:B-1----:R-:W-:-:S07]  /*8300*/  MOV R0, UR36 ;  /* 0x0000002400007c02 */ /* 0x002fce0008000f00 */
.L_x_119:
[----:B-1----:R1:W2:Y:S02]  /*8310*/  SYNCS.PHASECHK.TRANS64.TRYWAIT P0, [R0+URZ+0x110], R3 ;  /* 0x00011003000075a7 */ /* 0x0022a400080011ff */
[----:B--2---:R-:W-:Y:S05]  /*8320*/  @!P0 NANOSLEEP.SYNCS 0x989680 ;  /* 0x009896800000895d */ /* 0x004fea0003900000 */
[----:B------:R-:W2:Y:S02]  /*8330*/  @!P0 SYNCS.PHASECHK.TRANS64 P0, [R0+URZ+0x110], R3 ;  /* 0x00011003000085a7 */ /* 0x000ea400080010ff */
[----:B--2---:R-:W-:Y:S05]  /*8340*/  @!P0 BRA `(.L_x_119) ;  /* 0xfffffffc00f08947 */ /* 0x004fea000383ffff */
[----:B------:R-:W-:Y:S05]  /*8350*/  BRA `(.L_x_120) ;  /* 0xffffffa000287947 */ /* 0x000fea000383ffff */
.L_x_34:
[----:B------:R-:W-:-:S07]  /*8360*/  MOV R0, UR4 ;  /* 0x0000000400007c02 */ /* 0x000fce0008000f00 */
.L_x_121:
[----:B-1----:R1:W2:Y:S02]  /*8370*/  SYNCS.PHASECHK.TRANS64.TRYWAIT P0, [R0+URZ], R2 ;  /* 0x00000002000075a7 */ /* 0x0022a400080011ff */
[----:B--2---:R-:W-:Y:S05]  /*8380*/  @!P0 NANOSLEEP.SYNCS 0x989680 ;  /* 0x009896800000895d */ /* 0x004fea0003900000 */
[----:B------:R-:W2:Y:S02]  /*8390*/  @!P0 SYNCS.PHASECHK.TRANS64 P0, [R0+URZ], R2 ;  /* 0x00000002000085a7 */ /* 0x000ea400080010ff */
[----:B--2---:R-:W-:Y:S05]  /*83a0*/  @!P0 BRA `(.L_x_121) ;  /* 0xfffffffc00f08947 */ /* 0x004fea000383ffff */
[----:B------:R-:W-:Y:S05]  /*83b0*/  BRA `(.L_x_122) ;  /* 0xffffffa400bc7947 */ /* 0x000fea000383ffff */
.L_x_35:
[----:B------:R-:W-:-:S07]  /*83c0*/  MOV R0, UR5 ;  /* 0x0000000500007c02 */ /* 0x000fce0008000f00 */
.L_x_123:
[----:B-1----:R1:W2:Y:S02]  /*83d0*/  SYNCS.PHASECHK.TRANS64.TRYWAIT P0, [R0+URZ], R2 ;  /* 0x00000002000075a7 */ /* 0x0022a400080011ff */
[----:B--2---:R-:W-:Y:S05]  /*83e0*/  @!P0 NANOSLEEP.SYNCS 0x989680 ;  /* 0x009896800000895d */ /* 0x004fea0003900000 */
[----:B------:R-:W2:Y:S02]  /*83f0*/  @!P0 SYNCS.PHASECHK.TRANS64 P0, [R0+URZ], R2 ;  /* 0x00000002000085a7 */ /* 0x000ea400080010ff */
[----:B--2---:R-:W-:Y:S05]  /*8400*/  @!P0 BRA `(.L_x_123) ;  /* 0xfffffffc00f08947 */ /* 0x004fea000383ffff */
[----:B------:R-:W-:Y:S05]  /*8410*/  BRA `(.L_x_124) ;  /* 0xffffffa400cc7947 */ /* 0x000fea000383ffff */
.L_x_36:
[----:B------:R-:W-:-:S07]  /*8420*/  MOV R0, UR5 ;  /* 0x0000000500007c02 */ /* 0x000fce0008000f00 */
.L_x_125:
[----:B-1----:R1:W2:Y:S02]  /*8430*/  SYNCS.PHASECHK.TRANS64.TRYWAIT P0, [R0+URZ], R2 ;  /* 0x00000002000075a7 */ /* 0x0022a400080011ff */
[----:B--2---:R-:W-:Y:S05]  /*8440*/  @!P0 NANOSLEEP.SYNCS 0x989680 ;  /* 0x009896800000895d */ /* 0x004fea0003900000 */
[----:B------:R-:W2:Y:S02]  /*8450*/  @!P0 SYNCS.PHASECHK.TRANS64 P0, [R0+URZ], R2 ;  /* 0x00000002000085a7 */ /* 0x000ea400080010ff */
[----:B--2---:R-:W-:Y:S05]  /*8460*/  @!P0 BRA `(.L_x_125) ;  /* 0xfffffffc00f08947 */ /* 0x004fea000383ffff */
[----:B------:R-:W-:Y:S05]  /*8470*/  BRA `(.L_x_126) ;  /* 0xffffffa400dc7947 */ /* 0x000fea000383ffff */
.L_x_37:
[----:B------:R-:W-:-:S07]  /*8480*/  MOV R0, UR5 ;  /* 0x0000000500007c02 */ /* 0x000fce0008000f00 */
.L_x_127:
[----:B-1----:R1:W2:Y:S02]  /*8490*/  SYNCS.PHASECHK.TRANS64.TRYWAIT P0, [R0+URZ], R2 ;  /* 0x00000002000075a7 */ /* 0x0022a400080011ff */
[----:B--2---:R-:W-:Y:S05]  /*84a0*/  @!P0 NANOSLEEP.SYNCS 0x989680 ;  /* 0x009896800000895d */ /* 0x004fea0003900000 */
[----:B------:R-:W2:Y:S02]  /*84b0*/  @!P0 SYNCS.PHASECHK.TRANS64 P0, [R0+URZ], R2 ;  /* 0x00000002000085a7 */ /* 0x000ea400080010ff */
[----:B--2---:R-:W-:Y:S05]  /*84c0*/  @!P0 BRA `(.L_x_127) ;  /* 0xfffffffc00f08947 */ /* 0x004fea000383ffff */
[----:B------:R-:W-:Y:S05]  /*84d0*/  BRA `(.L_x_128) ;  /* 0xffffffa400ec7947 */ /* 0x000fea000383ffff */
.L_x_38:
[----:B------:R-:W-:-:S07]  /*84e0*/  MOV R0, UR5 ;  /* 0x0000000500007c02 */ /* 0x000fce0008000f00 */
.L_x_129:
[----:B-1----:R1:W2:Y:S02]  /*84f0*/  SYNCS.PHASECHK.TRANS64.TRYWAIT P0, [R0+URZ], R2 ;  /* 0x00000002000075a7 */ /* 0x0022a400080011ff */
[----:B--2---:R-:W-:Y:S05]  /*8500*/  @!P0 NANOSLEEP.SYNCS 0x989680 ;  /* 0x009896800000895d */ /* 0x004fea0003900000 */
[----:B------:R-:W2:Y:S02]  /*8510*/  @!P0 SYNCS.PHASECHK.TRANS64 P0, [R0+URZ], R2 ;  /* 0x00000002000085a7 */ /* 0x000ea400080010ff */
[----:B--2---:R-:W-:Y:S05]  /*8520*/  @!P0 BRA `(.L_x_129) ;  /* 0xfffffffc00f08947 */ /* 0x004fea000383ffff */
[----:B------:R-:W-:Y:S05]  /*8530*/  BRA `(.L_x_130) ;  /* 0xffffffa400fc7947 */ /* 0x000fea000383ffff */
.L_x_39:
[----:B------:R-:W-:-:S07]  /*8540*/  MOV R0, UR5 ;  /* 0x0000000500007c02 */ /* 0x000fce0008000f00 */
.L_x_131:
[----:B-1----:R1:W2:Y:S02]  /*8550*/  SYNCS.PHASECHK.TRANS64.TRYWAIT P0, [R0+URZ], R2 ;  /* 0x00000002000075a7 */ /* 0x0022a400080011ff */
[----:B--2---:R-:W-:Y:S05]  /*8560*/  @!P0 NANOSLEEP.SYNCS 0x989680 ;  /* 0x009896800000895d */ /* 0x004fea0003900000 */
[----:B------:R-:W2:Y:S02]  /*8570*/  @!P0 SYNCS.PHASECHK.TRANS64 P0, [R0+URZ], R2 ;  /* 0x00000002000085a7 */ /* 0x000ea400080010ff */
[----:B--2---:R-:W-:Y:S05]  /*8580*/  @!P0 BRA `(.L_x_131) ;  /* 0xfffffffc00f08947 */ /* 0x004fea000383ffff */
[----:B------:R-:W-:Y:S05]  /*8590*/  BRA `(.L_x_132) ;  /* 0xffffffa8000c7947 */ /* 0x000fea000383ffff */
.L_x_40:
[----:B------:R-:W-:-:S07]  /*85a0*/  MOV R0, UR5 ;  /* 0x0000000500007c02 */ /* 0x000fce0008000f00 */
.L_x_133:
[----:B-1----:R1:W2:Y:S02]  /*85b0*/  SYNCS.PHASECHK.TRANS64.TRYWAIT P0, [R0+URZ], R2 ;  /* 0x00000002000075a7 */ /* 0x0022a400080011ff */
[----:B--2---:R-:W-:Y:S05]  /*85c0*/  @!P0 NANOSLEEP.SYNCS 0x989680 ;  /* 0x009896800000895d */ /* 0x004fea0003900000 */
[----:B------:R-:W2:Y:S02]  /*85d0*/  @!P0 SYNCS.PHASECHK.TRANS64 P0, [R0+URZ], R2 ;  /* 0x00000002000085a7 */ /* 0x000ea400080010ff */
[----:B--2---:R-:W-:Y:S05]  /*85e0*/  @!P0 BRA `(.L_x_133) ;  /* 0xfffffffc00f08947 */ /* 0x004fea000383ffff */
[----:B------:R-:W-:Y:S05]  /*85f0*/  BRA `(.L_x_134) ;  /* 0xffffffa8001c7947 */ /* 0x000fea000383ffff */
.L_x_41:
[----:B------:R-:W-:-:S07]  /*8600*/  MOV R0, UR5 ;  /* 0x0000000500007c02 */ /* 0x000fce0008000f00 */
.L_x_135:
[----:B-1----:R1:W2:Y:S02]  /*8610*/  SYNCS.PHASECHK.TRANS64.TRYWAIT P0, [R0+URZ], R2 ;  /* 0x00000002000075a7 */ /* 0x0022a400080011ff */
[----:B--2---:R-:W-:Y:S05]  /*8620*/  @!P0 NANOSLEEP.SYNCS 0x989680 ;  /* 0x009896800000895d */ /* 0x004fea0003900000 */
[----:B------:R-:W2:Y:S02]  /*8630*/  @!P0 SYNCS.PHASECHK.TRANS64 P0, [R0+URZ], R2 ;  /* 0x00000002000085a7 */ /* 0x000ea400080010ff */
[----:B--2---:R-:W-:Y:S05]  /*8640*/  @!P0 BRA `(.L_x_135) ;  /* 0xfffffffc00f08947 */ /* 0x004fea000383ffff */
[----:B------:R-:W-:Y:S05]  /*8650*/  BRA `(.L_x_136) ;  /* 0xffffffa8002c7947 */ /* 0x000fea000383ffff */
.L_x_42:
[----:B------:R-:W-:-:S07]  /*8660*/  MOV R0, UR5 ;  /* 0x0000000500007c02 */ /* 0x000fce0008000f00 */
.L_x_137:
[----:B-1----:R1:W2:Y:S02]  /*8670*/  SYNCS.PHASECHK.TRANS64.TRYWAIT P0, [R0+URZ], R2 ;  /* 0x00000002000075a7 */ /* 0x0022a400080011ff */
[----:B--2---:R-:W-:Y:S05]  /*8680*/  @!P0 NANOSLEEP.SYNCS 0x989680 ;  /* 0x009896800000895d */ /* 0x004fea0003900000 */
[----:B------:R-:W2:Y:S02]  /*8690*/  @!P0 SYNCS.PHASECHK.TRANS64 P0, [R0+URZ], R2 ;  /* 0x00000002000085a7 */ /* 0x000ea400080010ff */
[----:B--2---:R-:W-:Y:S05]  /*86a0*/  @!P0 BRA `(.L_x_137) ;  /* 0xfffffffc00f08947 */ /* 0x004fea000383ffff */
[----:B------:R-:W-:Y:S05]  /*86b0*/  BRA `(.L_x_138) ;  /* 0xffffffa8003c7947 */ /* 0x000fea000383ffff */
.L_x_43:
[----:B------:R-:W-:-:S07]  /*86c0*/  MOV R0, UR5 ;  /* 0x0000000500007c02 */ /* 0x000fce0008000f00 */
.L_x_139:
[----:B-1----:R1:W2:Y:S02]  /*86d0*/  SYNCS.PHASECHK.TRANS64.TRYWAIT P0, [R0+URZ], R2 ;  /* 0x00000002000075a7 */ /* 0x0022a400080011ff */
[----:B--2---:R-:W-:Y:S05]  /*86e0*/  @!P0 NANOSLEEP.SYNCS 0x989680 ;  /* 0x009896800000895d */ /* 0x004fea0003900000 */
[----:B------:R-:W2:Y:S02]  /*86f0*/  @!P0 SYNCS.PHASECHK.TRANS64 P0, [R0+URZ], R2 ;  /* 0x00000002000085a7 */ /* 0x000ea400080010ff */
[----:B--2---:R-:W-:Y:S05]  /*8700*/  @!P0 BRA `(.L_x_139) ;  /* 0xfffffffc00f08947 */ /* 0x004fea000383ffff */
[----:B------:R-:W-:Y:S05]  /*8710*/  BRA `(.L_x_140) ;  /* 0xffffffa8004c7947 */ /* 0x000fea000383ffff */
.L_x_44:
[----:B------:R-:W-:-:S07]  /*8720*/  MOV R0, UR5 ;  /* 0x0000000500007c02 */ /* 0x000fce0008000f00 */
.L_x_141:
[----:B-1----:R1:W2:Y:S02]  /*8730*/  SYNCS.PHASECHK.TRANS64.TRYWAIT P0, [R0+URZ], R2 ;  /* 0x00000002000075a7 */ /* 0x0022a400080011ff */
[----:B--2---:R-:W-:Y:S05]  /*8740*/  @!P0 NANOSLEEP.SYNCS 0x989680 ;  /* 0x009896800000895d */ /* 0x004fea0003900000 */
[----:B------:R-:W2:Y:S02]  /*8750*/  @!P0 SYNCS.PHASECHK.TRANS64 P0, [R0+URZ], R2 ;  /* 0x00000002000085a7 */ /* 0x000ea400080010ff */
[----:B--2---:R-:W-:Y:S05]  /*8760*/  @!P0 BRA `(.L_x_141) ;  /* 0xfffffffc00f08947 */ /* 0x004fea000383ffff */
[----:B------:R-:W-:Y:S05]  /*8770*/  BRA `(.L_x_142) ;  /* 0xffffffa8005c7947 */ /* 0x000fea000383ffff */
.L_x_45:
[----:B------:R-:W-:-:S07]  /*8780*/  MOV R0, UR5 ;  /* 0x0000000500007c02 */ /* 0x000fce0008000f00 */
.L_x_143:
[----:B-1----:R1:W2:Y:S02]  /*8790*/  SYNCS.PHASECHK.TRANS64.TRYWAIT P0, [R0+URZ], R2 ;  /* 0x00000002000075a7 */ /* 0x0022a400080011ff */
[----:B--2---:R-:W-:Y:S05]  /*87a0*/  @!P0 NANOSLEEP.SYNCS 0x989680 ;  /* 0x009896800000895d */ /* 0x004fea0003900000 */
[----:B------:R-:W2:Y:S02]  /*87b0*/  @!P0 SYNCS.PHASECHK.TRANS64 P0, [R0+URZ], R2 ;  /* 0x00000002000085a7 */ /* 0x000ea400080010ff */
[----:B--2---:R-:W-:Y:S05]  /*87c0*/  @!P0 BRA `(.L_x_143) ;  /* 0xfffffffc00f08947 */ /* 0x004fea000383ffff */
[----:B------:R-:W-:Y:S05]  /*87d0*/  BRA `(.L_x_144) ;  /* 0xffffffa8006c7947 */ /* 0x000fea000383ffff */
.L_x_48:
[----:B------:R-:W-:-:S07]  /*87e0*/  MOV R4, UR4 ;  /* 0x0000000400047c02 */ /* 0x000fce0008000f00 */
.L_x_145:
[----:B--2---:R2:W3:Y:S02]  /*87f0*/  SYNCS.PHASECHK.TRANS64.TRYWAIT P1, [R4+URZ+0x118], R6 ;  /* 0x00011806040075a7 */ /* 0x0044e400080211ff */
[----:B---3--:R-:W-:Y:S05]  /*8800*/  @!P1 NANOSLEEP.SYNCS 0x989680 ;  /* 0x009896800000995d */ /* 0x008fea0003900000 */
[----:B------:R-:W3:Y:S02]  /*8810*/  @!P1 SYNCS.PHASECHK.TRANS64 P1, [R4+URZ+0x118], R6 ;  /* 0x00011806040095a7 */ /* 0x000ee400080210ff */
[----:B---3--:R-:W-:Y:S05]  /*8820*/  @!P1 BRA `(.L_x_145) ;  /* 0xfffffffc00f09947 */ /* 0x008fea000383ffff */
[----:B------:R-:W-:Y:S05]  /*8830*/  BRA `(.L_x_146) ;  /* 0xffffffa800dc7947 */ /* 0x000fea000383ffff */
.L_x_49:
[----:B--2---:R-:W-:-:S07]  /*8840*/  MOV R4, UR4 ;  /* 0x0000000400047c02 */ /* 0x004fce0008000f00 */
.L_x_147:
[----:B--2---:R2:W3:Y:S02]  /*8850*/  SYNCS.PHASECHK.TRANS64.TRYWAIT P1, [R4+URZ+0x110], R5 ;  /* 0x00011005040075a7 */ /* 0x0044e400080211ff */
[----:B---3--:R-:W-:Y:S05]  /*8860*/  @!P1 NANOSLEEP.SYNCS 0x989680 ;  /* 0x009896800000995d */ /* 0x008fea0003900000 */
[----:B------:R-:W3:Y:S02]  /*8870*/  @!P1 SYNCS.PHASECHK.TRANS64 P1, [R4+URZ+0x110], R5 ;  /* 0x00011005040095a7 */ /* 0x000ee400080210ff */
[----:B---3--:R-:W-:Y:S05]  /*8880*/  @!P1 BRA `(.L_x_147) ;  /* 0xfffffffc00f09947 */ /* 0x008fea000383ffff */
[----:B------:R-:W-:Y:S05]  /*8890*/  BRA `(.L_x_148) ;  /* 0xffffffa800e47947 */ /* 0x000fea000383ffff */
.L_x_57:
[----:B------:R-:W-:-:S07]  /*88a0*/  MOV R0, UR21 ;  /* 0x0000001500007c02 */ /* 0x000fce0008000f00 */
.L_x_149:
[----:B--2---:R2:W3:Y:S02]  /*88b0*/  SYNCS.PHASECHK.TRANS64.TRYWAIT P0, [R0+URZ+0x110], R2 ;  /* 0x00011002000075a7 */ /* 0x0044e400080011ff */
[----:B---3--:R-:W-:Y:S05]  /*88c0*/  @!P0 NANOSLEEP.SYNCS 0x989680 ;  /* 0x009896800000895d */ /* 0x008fea0003900000 */
[----:B------:R-:W3:Y:S02]  /*88d0*/  @!P0 SYNCS.PHASECHK.TRANS64 P0, [R0+URZ+0x110], R2 ;  /* 0x00011002000085a7 */ /* 0x000ee400080010ff */
[----:B---3--:R-:W-:Y:S05]  /*88e0*/  @!P0 BRA `(.L_x_149) ;  /* 0xfffffffc00f08947 */ /* 0x008fea000383ffff */
[----:B------:R-:W-:Y:S05]  /*88f0*/  BRA `(.L_x_150) ;  /* 0xffffffb000647947 */ /* 0x000fea000383ffff */
.L_x_58:
[----:B------:R-:W-:-:S07]  /*8900*/  MOV R0, UR25 ;  /* 0x0000001900007c02 */ /* 0x000fce0008000f00 */
.L_x_151:
[----:B--2---:R2:W3:Y:S02]  /*8910*/  SYNCS.PHASECHK.TRANS64.TRYWAIT P0, [R0+URZ+0x130], R2 ;  /* 0x00013002000075a7 */ /* 0x0044e400080011ff */
[----:B---3--:R-:W-:Y:S05]  /*8920*/  @!P0 NANOSLEEP.SYNCS 0x989680 ;  /* 0x009896800000895d */ /* 0x008fea0003900000 */
[----:B------:R-:W3:Y:S02]  /*8930*/  @!P0 SYNCS.PHASECHK.TRANS64 P0, [R0+URZ+0x130], R2 ;  /* 0x00013002000085a7 */ /* 0x000ee400080010ff */
[----:B---3--:R-:W-:Y:S05]  /*8940*/  @!P0 BRA `(.L_x_151) ;  /* 0xfffffffc00f08947 */ /* 0x008fea000383ffff */
[----:B------:R-:W-:Y:S05]  /*8950*/  BRA `(.L_x_152) ;  /* 0xffffffb0007c7947 */ /* 0x000fea000383ffff */
.L_x_61:
[----:B--2---:R-:W-:Y:S07]  /*8960*/  MOV R0, UR17 ;  /* 0x0000001100007c02 */ /* 0x004fee0008000f00 */
.L_x_153:
[----:B--2---:R2:W3:Y:S02]  /*8970*/  SYNCS.PHASECHK.TRANS64.TRYWAIT P0, [R0+URZ], R3 ;  /* 0x00000003000075a7 */ /* 0x0044e400080011ff */
[----:B---3--:R-:W-:Y:S05]  /*8980*/  @!P0 NANOSLEEP.SYNCS 0x989680 ;  /* 0x009896800000895d */ /* 0x008fea0003900000 */
[----:B------:R-:W3:Y:S02]  /*8990*/  @!P0 SYNCS.PHASECHK.TRANS64 P0, [R0+URZ], R3 ;  /* 0x00000003000085a7 */ /* 0x000ee400080010ff */
[----:B---3--:R-:W-:Y:S05]  /*89a0*/  @!P0 BRA `(.L_x_153) ;  /* 0xfffffffc00f08947 */ /* 0x008fea000383ffff */
[----:B------:R-:W-:Y:S05]  /*89b0*/  BRA `(.L_x_60) ;  /* 0xffffffb000ac7947 */ /* 0x000fea000383ffff */
.L_x_64:
[----:B------:R-:W-:-:S07]  /*89c0*/  MOV R0, UR4 ;  /* 0x0000000400007c02 */ /* 0x000fce0008000f00 */
.L_x_154:
[----:B--2---:R2:W4:Y:S02]  /*89d0*/  SYNCS.PHASECHK.TRANS64.TRYWAIT P0, [R0+URZ], R2 ;  /* 0x00000002000075a7 */ /* 0x00452400080011ff */
[----:B----4-:R-:W-:Y:S05]  /*89e0*/  @!P0 NANOSLEEP.SYNCS 0x989680 ;  /* 0x009896800000895d */ /* 0x010fea0003900000 */
[----:B------:R-:W4:Y:S02]  /*89f0*/  @!P0 SYNCS.PHASECHK.TRANS64 P0, [R0+URZ], R2 ;  /* 0x00000002000085a7 */ /* 0x000f2400080010ff */
[----:B----4-:R-:W-:Y:S05]  /*8a00*/  @!P0 BRA `(.L_x_154) ;  /* 0xfffffffc00f08947 */ /* 0x010fea000383ffff */
[----:B------:R-:W-:Y:S05]  /*8a10*/  BRA `(.L_x_155) ;  /* 0xffffffb400a07947 */ /* 0x000fea000383ffff */
.L_x_65:
[----:B------:R-:W-:-:S07]  /*8a20*/  MOV R0, UR4 ;  /* 0x0000000400007c02 */ /* 0x000fce0008000f00 */
.L_x_156:
[----:B--2---:R2:W3:Y:S02]  /*8a30*/  SYNCS.PHASECHK.TRANS64.TRYWAIT P0, [R0+URZ], R2 ;  /* 0x00000002000075a7 */ /* 0x0044e400080011ff */
[----:B---3--:R-:W-:Y:S05]  /*8a40*/  @!P0 NANOSLEEP.SYNCS 0x989680 ;  /* 0x009896800000895d */ /* 0x008fea0003900000 */
[----:B------:R-:W3:Y:S02]  /*8a50*/  @!P0 SYNCS.PHASECHK.TRANS64 P0, [R0+URZ], R2 ;  /* 0x00000002000085a7 */ /* 0x000ee400080010ff */
[----:B---3--:R-:W-:Y:S05]  /*8a60*/  @!P0 BRA `(.L_x_156) ;  /* 0xfffffffc00f08947 */ /* 0x008fea000383ffff */
[----:B------:R-:W-:Y:S05]  /*8a70*/  BRA `(.L_x_157) ;  /* 0xffffffb400ac7947 */ /* 0x000fea000383ffff */
.L_x_70:
[----:B------:R-:W-:Y:S07]  /*8a80*/  MOV R0, UR22 ;  /* 0x0000001600007c02 */ /* 0x000fee0008000f00 */
.L_x_158:
[----:B-1----:R1:W2:Y:S02]  /*8a90*/  SYNCS.PHASECHK.TRANS64.TRYWAIT P0, [R0+URZ+0x110], R4 ;  /* 0x00011004000075a7 */ /* 0x0022a400080011ff */
[----:B--2---:R-:W-:Y:S05]  /*8aa0*/  @!P0 NANOSLEEP.SYNCS 0x989680 ;  /* 0x009896800000895d */ /* 0x004fea0003900000 */
[----:B------:R-:W2:Y:S02]  /*8ab0*/  @!P0 SYNCS.PHASECHK.TRANS64 P0, [R0+URZ+0x110], R4 ;  /* 0x00011004000085a7 */ /* 0x000ea400080010ff */
[----:B--2---:R-:W-:Y:S05]  /*8ac0*/  @!P0 BRA `(.L_x_158) ;  /* 0xfffffffc00f08947 */ /* 0x004fea000383ffff */
[----:B------:R-:W-:Y:S05]  /*8ad0*/  BRA `(.L_x_159) ;  /* 0xffffffbc00307947 */ /* 0x000fea000383ffff */
.L_x_73:
[----:B------:R-:W-:Y:S07]  /*8ae0*/  MOV R9, UR22 ;  /* 0x0000001600097c02 */ /* 0x000fee0008000f00 */
.L_x_160:
[----:B-1----:R1:W2:Y:S02]  /*8af0*/  SYNCS.PHASECHK.TRANS64.TRYWAIT P1, [R9+URZ+0x108], R10 ;  /* 0x0001080a090075a7 */ /* 0x0022a400080211ff */
[----:B--2---:R-:W-:Y:S05]  /*8b00*/  @!P1 NANOSLEEP.SYNCS 0x989680 ;  /* 0x009896800000995d */ /* 0x004fea0003900000 */
[----:B------:R-:W2:Y:S02]  /*8b10*/  @!P1 SYNCS.PHASECHK.TRANS64 P1, [R9+URZ+0x108], R10 ;  /* 0x0001080a090095a7 */ /* 0x000ea400080210ff */
[----:B--2---:R-:W-:Y:S05]  /*8b20*/  @!P1 BRA `(.L_x_160) ;  /* 0xfffffffc00f09947 */ /* 0x004fea000383ffff */
[----:B------:R-:W-:Y:S05]  /*8b30*/  BRA `(.L_x_72) ;  /* 0xffffffc000807947 */ /* 0x000fea000383ffff */
.L_x_76:
[----:B------:R-:W-:Y:S07]  /*8b40*/  MOV R0, UR4 ;  /* 0x0000000400007c02 */ /* 0x000fee0008000f00 */
.L_x_161:
[----:B-1----:R1:W2:Y:S02]  /*8b50*/  SYNCS.PHASECHK.TRANS64.TRYWAIT P1, [R0+URZ+0xe8], R9 ;  /* 0x0000e809000075a7 */ /* 0x0022a400080211ff */
[----:B--2---:R-:W-:Y:S05]  /*8b60*/  @!P1 NANOSLEEP.SYNCS 0x989680 ;  /* 0x009896800000995d */ /* 0x004fea0003900000 */
[----:B------:R-:W2:Y:S02]  /*8b70*/  @!P1 SYNCS.PHASECHK.TRANS64 P1, [R0+URZ+0xe8], R9 ;  /* 0x0000e809000095a7 */ /* 0x000ea400080210ff */
[----:B--2---:R-:W-:Y:S05]  /*8b80*/  @!P1 BRA `(.L_x_161) ;  /* 0xfffffffc00f09947 */ /* 0x004fea000383ffff */
[----:B------:R-:W-:Y:S05]  /*8b90*/  BRA `(.L_x_162) ;  /* 0xffffffc4009c7947 */ /* 0x000fea000383ffff */
.L_x_77:
[----:B------:R-:W-:Y:S07]  /*8ba0*/  MOV R0, UR5 ;  /* 0x0000000500007c02 */ /* 0x000fee0008000f00 */
.L_x_163:
[----:B-1----:R1:W2:Y:S02]  /*8bb0*/  SYNCS.PHASECHK.TRANS64.TRYWAIT P0, [R0+URZ+0xe8], R9 ;  /* 0x0000e809000075a7 */ /* 0x0022a400080011ff */
[----:B--2---:R-:W-:Y:S05]  /*8bc0*/  @!P0 NANOSLEEP.SYNCS 0x989680 ;  /* 0x009896800000895d */ /* 0x004fea0003900000 */
[----:B------:R-:W2:Y:S02]  /*8bd0*/  @!P0 SYNCS.PHASECHK.TRANS64 P0, [R0+URZ+0xe8], R9 ;  /* 0x0000e809000085a7 */ /* 0x000ea400080010ff */
[----:B--2---:R-:W-:Y:S05]  /*8be0*/  @!P0 BRA `(.L_x_163) ;  /* 0xfffffffc00f08947 */ /* 0x004fea000383ffff */
[----:B------:R-:W-:Y:S05]  /*8bf0*/  BRA `(.L_x_164) ;  /* 0xffffffc800047947 */ /* 0x000fea000383ffff */
.L_x_79:
[----:B------:R-:W-:-:S07]  /*8c00*/  MOV R0, UR4 ;  /* 0x0000000400007c02 */ /* 0x000fce0008000f00 */
.L_x_165:
[----:B--2---:R2:W3:Y:S02]  /*8c10*/  SYNCS.PHASECHK.TRANS64.TRYWAIT P0, [R0+URZ], R2 ;  /* 0x00000002000075a7 */ /* 0x0044e400080011ff */
[----:B---3--:R-:W-:Y:S05]  /*8c20*/  @!P0 NANOSLEEP.SYNCS 0x989680 ;  /* 0x009896800000895d */ /* 0x008fea0003900000 */
[----:B------:R-:W3:Y:S02]  /*8c30*/  @!P0 SYNCS.PHASECHK.TRANS64 P0, [R0+URZ], R2 ;  /* 0x00000002000085a7 */ /* 0x000ee400080010ff */
[----:B---3--:R-:W-:Y:S05]  /*8c40*/  @!P0 BRA `(.L_x_165) ;  /* 0xfffffffc00f08947 */ /* 0x008fea000383ffff */
[----:B------:R-:W-:Y:S05]  /*8c50*/  BRA `(.L_x_166) ;  /* 0xffffffc800887947 */ /* 0x000fea000383ffff */
.L_x_80:
[----:B--2---:R2:W3:Y:S02]  /*8c60*/  SYNCS.PHASECHK.TRANS64.TRYWAIT P0, [R2+URZ], R3 ;  /* 0x00000003020075a7 */ /* 0x0044e400080011ff */
[----:B---3--:R-:W-:Y:S05]  /*8c70*/  @!P0 NANOSLEEP.SYNCS 0x989680 ;  /* 0x009896800000895d */ /* 0x008fea0003900000 */
[----:B------:R-:W3:Y:S02]  /*8c80*/  @!P0 SYNCS.PHASECHK.TRANS64 P0, [R2+URZ], R3 ;  /* 0x00000003020085a7 */ /* 0x000ee400080010ff */
[----:B---3--:R-:W-:Y:S05]  /*8c90*/  @!P0 BRA `(.L_x_80) ;  /* 0xfffffffc00f08947 */ /* 0x008fea000383ffff */
[----:B------:R-:W-:Y:S05]  /*8ca0*/  BRA `(.L_x_167) ;  /* 0xffffffc800b47947 */ /* 0x000fea000383ffff */
.L_x_82:
[----:B------:R-:W-:Y:S07]  /*8cb0*/  MOV R0, UR48 ;  /* 0x0000003000007c02 */ /* 0x000fee0008000f00 */
.L_x_168:
[----:B-1----:R1:W2:Y:S02]  /*8cc0*/  SYNCS.PHASECHK.TRANS64.TRYWAIT P0, [R0+URZ+0x110], R2 ;  /* 0x00011002000075a7 */ /* 0x0022a400080011ff */
[----:B--2---:R-:W-:Y:S05]  /*8cd0*/  @!P0 NANOSLEEP.SYNCS 0x989680 ;  /* 0x009896800000895d */ /* 0x004fea0003900000 */
[----:B------:R-:W2:Y:S02]  /*8ce0*/  @!P0 SYNCS.PHASECHK.TRANS64 P0, [R0+URZ+0x110], R2 ;  /* 0x00011002000085a7 */ /* 0x000ea400080010ff */
[----:B--2---:R-:W-:Y:S05]  /*8cf0*/  @!P0 BRA `(.L_x_168) ;  /* 0xfffffffc00f08947 */ /* 0x004fea000383ffff */
[----:B------:R-:W-:Y:S05]  /*8d00*/  BRA `(.L_x_169) ;  /* 0xffffffcc00a07947 */ /* 0x000fea000383ffff */
.L_x_92:
[----:B-1----:R1:W2:Y:S02]  /*8d10*/  SYNCS.PHASECHK.TRANS64.TRYWAIT P1, [R0+URZ+0xd0], R4 ;  /* 0x0000d004000075a7 */ /* 0x0022a400080211ff */
[----:B--2---:R-:W-:Y:S05]  /*8d20*/  @!P1 NANOSLEEP.SYNCS 0x989680 ;  /* 0x009896800000995d */ /* 0x004fea0003900000 */
[----:B------:R-:W2:Y:S02]  /*8d30*/  @!P1 SYNCS.PHASECHK.TRANS64 P1, [R0+URZ+0xd0], R4 ;  /* 0x0000d004000095a7 */ /* 0x000ea400080210ff */
[----:B--2---:R-:W-:Y:S05]  /*8d40*/  @!P1 BRA `(.L_x_92) ;  /* 0xfffffffc00f09947 */ /* 0x004fea000383ffff */
[----:B------:R-:W-:Y:S05]  /*8d50*/  BRA `(.L_x_91) ;  /* 0xffffffdc00bc7947 */ /* 0x000fea000383ffff */
.L_x_94:
[----:B-1----:R1:W4:Y:S02]  /*8d60*/  SYNCS.PHASECHK.TRANS64.TRYWAIT P1, [R27+URZ+0x120], R3 ;  /* 0x000120031b0075a7 */ /* 0x00232400080211ff */
[----:B----4-:R-:W-:Y:S05]  /*8d70*/  @!P1 NANOSLEEP.SYNCS 0x989680 ;  /* 0x009896800000995d */ /* 0x010fea0003900000 */
[----:B------:R-:W4:Y:S02]  /*8d80*/  @!P1 SYNCS.PHASECHK.TRANS64 P1, [R27+URZ+0x120], R3 ;  /* 0x000120031b0095a7 */ /* 0x000f2400080210ff */
[----:B----4-:R-:W-:Y:S05]  /*8d90*/  @!P1 BRA `(.L_x_94) ;  /* 0xfffffffc00f09947 */ /* 0x010fea000383ffff */
[----:B------:R-:W-:Y:S05]  /*8da0*/  BRA `(.L_x_93) ;  /* 0xffffffe0000c7947 */ /* 0x000fea000383ffff */
.L_x_105:
[----:B-1----:R1:W2:Y:S02]  /*8db0*/  SYNCS.PHASECHK.TRANS64.TRYWAIT P1, [R3+URZ+0xd0], R67 ;  /* 0x0000d043030075a7 */ /* 0x0022a400080211ff */
[----:B--2---:R-:W-:Y:S05]  /*8dc0*/  @!P1 NANOSLEEP.SYNCS 0x989680 ;  /* 0x009896800000995d */ /* 0x004fea0003900000 */
[----:B------:R-:W2:Y:S02]  /*8dd0*/  @!P1 SYNCS.PHASECHK.TRANS64 P1, [R3+URZ+0xd0], R67 ;  /* 0x0000d043030095a7 */ /* 0x000ea400080210ff */
[----:B--2---:R-:W-:Y:S05]  /*8de0*/  @!P1 BRA `(.L_x_105) ;  /* 0xfffffffc00f09947 */ /* 0x004fea000383ffff */
[----:B------:R-:W-:Y:S05]  /*8df0*/  BRA `(.L_x_104) ;  /* 0xffffffe8002c7947 */ /* 0x000fea000383ffff */
        .weak           $__internal_0_$__cuda_sm10x_tcgen05_guardrail_trap_col_being_dealloced_not_returned_by_alloc
        .type           $__internal_0_$__cuda_sm10x_tcgen05_guardrail_trap_col_being_dealloced_not_returned_by_alloc,@function
        .size           $__internal_0_$__cuda_sm10x_tcgen05_guardrail_trap_col_being_dealloced_not_returned_by_alloc,($__internal_1_$__cuda_sm10x_tcgen05_guardrail_trap_phase_invalid_during_alloc - $__internal_0_$__cuda_sm10x_tcgen05_guardrail_trap_col_being_dealloced_not_returned_by_alloc)
$__internal_0_$__cuda_sm10x_tcgen05_guardrail_trap_col_being_dealloced_not_returned_by_alloc:
[----:B------:R-:W-:Y:S05]  /*8e00*/  BPT.TRAP 0x1 ;  /* 0x000000040000795c */ /* 0x000fea0000300000 */
[----:B------:R-:W-:-:S04]  /*8e10*/  MOV R3, 0x0 ;  /* 0x0000000000037802 */ /* 0x000fc80000000f00 */
[----:B------:R-:W-:Y:S05]  /*8e20*/  RET.REL.NODEC R2 `(_ZN7cutlass13device_kernelINS_4conv6kernel13ConvUniversalINS1_16ConvProblemShapeILNS1_8OperatorE2ELi2EEENS1_10collective14CollectiveConvINS1_47MainloopSm100TmaUmmaWarpSpecializedImplicitGemmILS5_2ELi13ELi2ELi1ELi2EN4cute5tupleIJNSA_1CILi1EEESD_SD_EEEEENSB_IJNSC_ILi64EEENSB_IJSG_EEESH_EEENS_10bfloat16_tESJ_NSA_8TiledMMAINSA_8MMA_AtomIJNSA_20SM100_MMA_F16BF16_SSISJ_SJ_fLi64ELi64ELNSA_4UMMA5MajorE1ELSO_1ELNSN_7ScaleInE0ELSP_0EEEEEENSA_6LayoutISE_NSB_IJNSC_ILi0EEEST_ST_EEEEENSB_IJNSA_10UnderscoreESW_SW_EEEEENS7_6detail27Sm100ImplicitGemmTileTraitsINSA_13SM90_TMA_LOADENSA_14ComposedLayoutINSA_7SwizzleILi3ELi4ELi3EEENSA_18smem_ptr_flag_bitsILi16EEENSS_INSB_IJSG_NSC_ILi8EEEEEENSB_IJSD_SG_EEEEEEEvEENS10_INSA_20SM90_TMA_LOAD_IM2COLES1B_vEEEENS_8epilogue10collective18CollectiveEpilogueINS1G_23Sm100TmaWarpSpecializedILi3ELi2ELi16ELb1ELb0EEEJSI_NSB_IJNSS_ISG_SD_EENSS_INSC_ILi32EEESD_EEEEESJ_NSB_IJlNSB_IJSD_llEEEST_EEESJ_S1Q_NS1G_6fusion15FusionCallbacksIS1K_NS1R_17LinearCombinationISJ_fSJ_fLNS_15FloatRoundStyleE2EEESI_S1O_JEEENSA_5SM1004TMEM4LOAD26SM100_TMEM_LOAD_16dp256b4xES11_NS12_INS13_ILi2ELi4ELi3EEES16_NSS_INSB_IJS17_S1M_EEENSB_IJS1M_SD_EEEEEEENSA_17SM75_U32x4_LDSM_NENSA_14SM90_TMA_STOREES25_NSA_17SM90_U32x4_STSM_NENSA_39AutoVectorizingCopyWithAssumedAlignmentILi128EEEEEEvvEEEEvNT_6ParamsE) ;  /* 0xffffff7002747950 */ /* 0x000fea0003c3ffff */
        .weak           $__internal_1_$__cuda_sm10x_tcgen05_guardrail_trap_phase_invalid_during_alloc
        .type           $__internal_1_$__cuda_sm10x_tcgen05_guardrail_trap_phase_invalid_during_alloc,@function
        .size           $__internal_1_$__cuda_sm10x_tcgen05_guardrail_trap_phase_invalid_during_alloc,($__internal_2_$__cuda_sm10x_tcgen05_guardrail_trap_unallocated_columns_being_dealloced - $__internal_1_$__cuda_sm10x_tcgen05_guardrail_trap_phase_invalid_during_alloc)
$__internal_1_$__cuda_sm10x_tcgen05_guardrail_trap_phase_invalid_during_alloc:
[----:B------:R-:W-:Y:S05]  /*8e30*/  BPT.TRAP 0x1 ;  /* 0x000000040000795c */ /* 0x000fea0000300000 */
[----:B------:R-:W-:-:S04]  /*8e40*/  HFMA2 R3, -RZ, RZ, 0, 0 ;  /* 0x00000000ff037431 */ /* 0x000fc800000001ff */
[----:B------:R-:W-:Y:S05]  /*8e50*/  RET.REL.NODEC R2 `(_ZN7cutlass13device_kernelINS_4conv6kernel13ConvUniversalINS1_16ConvProblemShapeILNS1_8OperatorE2ELi2EEENS1_10collective14CollectiveConvINS1_47MainloopSm100TmaUmmaWarpSpecializedImplicitGemmILS5_2ELi13ELi2ELi1ELi2EN4cute5tupleIJNSA_1CILi1EEESD_SD_EEEEENSB_IJNSC_ILi64EEENSB_IJSG_EEESH_EEENS_10bfloat16_tESJ_NSA_8TiledMMAINSA_8MMA_AtomIJNSA_20SM100_MMA_F16BF16_SSISJ_SJ_fLi64ELi64ELNSA_4UMMA5MajorE1ELSO_1ELNSN_7ScaleInE0ELSP_0EEEEEENSA_6LayoutISE_NSB_IJNSC_ILi0EEEST_ST_EEEEENSB_IJNSA_10UnderscoreESW_SW_EEEEENS7_6detail27Sm100ImplicitGemmTileTraitsINSA_13SM90_TMA_LOADENSA_14ComposedLayoutINSA_7SwizzleILi3ELi4ELi3EEENSA_18smem_ptr_flag_bitsILi16EEENSS_INSB_IJSG_NSC_ILi8EEEEEENSB_IJSD_SG_EEEEEEEvEENS10_INSA_20SM90_TMA_LOAD_IM2COLES1B_vEEEENS_8epilogue10collective18CollectiveEpilogueINS1G_23Sm100TmaWarpSpecializedILi3ELi2ELi16ELb1ELb0EEEJSI_NSB_IJNSS_ISG_SD_EENSS_INSC_ILi32EEESD_EEEEESJ_NSB_IJlNSB_IJSD_llEEEST_EEESJ_S1Q_NS1G_6fusion15FusionCallbacksIS1K_NS1R_17LinearCombinationISJ_fSJ_fLNS_15FloatRoundStyleE2EEESI_S1O_JEEENSA_5SM1004TMEM4LOAD26SM100_TMEM_LOAD_16dp256b4xES11_NS12_INS13_ILi2ELi4ELi3EEES16_NSS_INSB_IJS17_S1M_EEENSB_IJS1M_SD_EEEEEEENSA_17SM75_U32x4_LDSM_NENSA_14SM90_TMA_STOREES25_NSA_17SM90_U32x4_STSM_NENSA_39AutoVectorizingCopyWithAssumedAlignmentILi128EEEEEEvvEEEEvNT_6ParamsE) ;  /* 0xffffff7002687950 */ /* 0x000fea0003c3ffff */
        .weak           $__internal_2_$__cuda_sm10x_tcgen05_guardrail_trap_unallocated_columns_being_dealloced
        .type           $__internal_2_$__cuda_sm10x_tcgen05_guardrail_trap_unallocated_columns_being_dealloced,@function
        .size           $__internal_2_$__cuda_sm10x_tcgen05_guardrail_trap_unallocated_columns_being_dealloced,(.L_x_171 - $__internal_2_$__cuda_sm10x_tcgen05_guardrail_trap_unallocated_columns_being_dealloced)
$__internal_2_$__cuda_sm10x_tcgen05_guardrail_trap_unallocated_columns_being_dealloced:
[----:B------:R-:W-:Y:S05]  /*8e60*/  BPT.TRAP 0x1 ;  /* 0x000000040000795c */ /* 0x000fea0000300000 */
[----:B------:R-:W-:-:S04]  /*8e70*/  MOV R3, 0x0 ;  /* 0x0000000000037802 */ /* 0x000fc80000000f00 */
[----:B------:R-:W-:Y:S05]  /*8e80*/  RET.REL.NODEC R2 `(_ZN7cutlass13device_kernelINS_4conv6kernel13ConvUniversalINS1_16ConvProblemShapeILNS1_8OperatorE2ELi2EEENS1_10collective14CollectiveConvINS1_47MainloopSm100TmaUmmaWarpSpecializedImplicitGemmILS5_2ELi13ELi2ELi1ELi2EN4cute5tupleIJNSA_1CILi1EEESD_SD_EEEEENSB_IJNSC_ILi64EEENSB_IJSG_EEESH_EEENS_10bfloat16_tESJ_NSA_8TiledMMAINSA_8MMA_AtomIJNSA_20SM100_MMA_F16BF16_SSISJ_SJ_fLi64ELi64ELNSA_4UMMA5MajorE1ELSO_1ELNSN_7ScaleInE0ELSP_0EEEEEENSA_6LayoutISE_NSB_IJNSC_ILi0EEEST_ST_EEEEENSB_IJNSA_10UnderscoreESW_SW_EEEEENS7_6detail27Sm100ImplicitGemmTileTraitsINSA_13SM90_TMA_LOADENSA_14ComposedLayoutINSA_7SwizzleILi3ELi4ELi3EEENSA_18smem_ptr_flag_bitsILi16EEENSS_INSB_IJSG_NSC_ILi8EEEEEENSB_IJSD_SG_EEEEEEEvEENS10_INSA_20SM90_TMA_LOAD_IM2COLES1B_vEEEENS_8epilogue10collective18CollectiveEpilogueINS1G_23Sm100TmaWarpSpecializedILi3ELi2ELi16ELb1ELb0EEEJSI_NSB_IJNSS_ISG_SD_EENSS_INSC_ILi32EEESD_EEEEESJ_NSB_IJlNSB_IJSD_llEEEST_EEESJ_S1Q_NS1G_6fusion15FusionCallbacksIS1K_NS1R_17LinearCombinationISJ_fSJ_fLNS_15FloatRoundStyleE2EEESI_S1O_JEEENSA_5SM1004TMEM4LOAD26SM100_TMEM_LOAD_16dp256b4xES11_NS12_INS13_ILi2ELi4ELi3EEES16_NSS_INSB_IJS17_S1M_EEENSB_IJS1M_SD_EEEEEEENSA_17SM75_U32x4_LDSM_NENSA_14SM90_TMA_STOREES25_NSA_17SM90_U32x4_STSM_NENSA_39AutoVectorizingCopyWithAssumedAlignmentILi128EEEEEEvvEEEEvNT_6ParamsE) ;  /* 0xffffff70025c7950 */ /* 0x000fea0003c3ffff */
.L_x_170:
[----:B------:R-:W-:-:S00]  /*8e90*/  BRA `(.L_x_170) ;  /* 0xfffffffc00fc7947 */ /* 0x000fc0000383ffff */
[----:B------:R-:W-:-:S00]  /*8ea0*/  NOP ;  /* 0x0000000000007918 */ /* 0x000fc00000000000 */
        /* <DEDUP_REMOVED lines=13> */
.L_x_171:


//--------------------- .nv.global.init           --------------------------
	.section	.nv.global.init,"aw",@progbits
.nv.global.init:
	.type		$str$29,@object
	.size		$str$29,($str$30 - $str$29)
$str$29:
        /*0000*/ 	.byte	0x28, 0x61, 0x64, 0x64, 0x72, 0x65, 0x73, 0x73, 0x20, 0x26, 0x20, 0x6d, 0x61, 0x73, 0x6b, 0x29
        /*0010*/ 	.byte	0x20, 0x3d, 0x3d, 0x20, 0x30, 0x00
	.type		$str$30,@object
	.size		$str$30,($str$28 - $str$30)
$str$30:
        /*0016*/ 	.byte	0x2f, 0x74, 0x6d, 0x70, 0x2f, 0x63, 0x75, 0x74, 0x6c, 0x61, 0x73, 0x73, 0x5f, 0x73, 0x77, 0x65
        /*0026*/ 	.byte	0x65, 0x70, 0x5f, 0x73, 0x72, 0x63, 0x2f, 0x69, 0x6e, 0x63, 0x6c, 0x75, 0x64, 0x65, 0x2f, 0x63
        /*0036*/ 	.byte	0x75, 0x74, 0x65, 0x2f, 0x70, 0x6f, 0x69, 0x6e, 0x74, 0x65, 0x72, 0x5f, 0x66, 0x6c, 0x61, 0x67
        /*0046*/ 	.byte	0x67, 0x65, 0x64, 0x2e, 0x68, 0x70, 0x70, 0x00
	.type		$str$28,@object
	.size		$str$28,($str$27 - $str$28)
$str$28:
        /*004e*/ 	.byte	0x2f, 0x74, 0x6d, 0x70, 0x2f, 0x63, 0x75, 0x74, 0x6c, 0x61, 0x73, 0x73, 0x5f, 0x73, 0x77, 0x65
        /*005e*/ 	.byte	0x65, 0x70, 0x5f, 0x73, 0x72, 0x63, 0x2f, 0x69, 0x6e, 0x63, 0x6c, 0x75, 0x64, 0x65, 0x2f, 0x63
        /*006e*/ 	.byte	0x75, 0x74, 0x65, 0x2f, 0x61, 0x74, 0x6f, 0x6d, 0x2f, 0x63, 0x6f, 0x70, 0x79, 0x5f, 0x74, 0x72
        /*007e*/ 	.byte	0x61, 0x69, 0x74, 0x73, 0x5f, 0x73, 0x6d, 0x31, 0x30, 0x30, 0x2e, 0x68, 0x70, 0x70, 0x00
	.type		$str$27,@object
	.size		$str$27,(__unnamed_1 - $str$27)
$str$27:
        /*008d*/ 	.byte	0x28, 0x28, 0x75, 0x69, 0x6e, 0x74, 0x33, 0x32, 0x5f, 0x74, 0x28, 0x74, 0x68, 0x72, 0x65, 0x61
        /*009d*/ 	.byte	0x64, 0x49, 0x64, 0x78, 0x2e, 0x78, 0x29, 0x20, 0x2f, 0x20, 0x33, 0x32, 0x29, 0x20, 0x25, 0x20
        /*00ad*/ 	.byte	0x34, 0x29, 0x20, 0x3d, 0x3d, 0x20, 0x28, 0x28, 0x28, 0x74, 0x6d, 0x65, 0x6d, 0x5f, 0x61, 0x64
        /*00bd*/ 	.byte	0x64, 0x72, 0x20, 0x3e, 0x3e, 0x20, 0x31, 0x36, 0x29, 0x20, 0x2f, 0x20, 0x33, 0x32, 0x29, 0x20
        /*00cd*/ 	.byte	0x25, 0x20, 0x34, 0x29, 0x00
	.type		__unnamed_1,@object
	.size		__unnamed_1,(__unnamed_2 - __unnamed_1)
__unnamed_1:
        /*00d2*/ 	.byte	0x61, 0x75, 0x74, 0x6f, 0x20, 0x63, 0x75, 0x74, 0x65, 0x3a, 0x3a, 0x61, 0x73, 0x5f, 0x70, 0x6f
        /* <DEDUP_REMOVED lines=24> */
        /*0262*/ 	.byte	0x30, 0x34, 0x38, 0x3e, 0x3e, 0x3e, 0x3e, 0x5d, 0x00
	.type		__unnamed_2,@object
	.size		__unnamed_2,(.L_2 - __unnamed_2)
__unnamed_2:
        /* <DEDUP_REMOVED lines=45> */
        /*053b*/ 	.byte	0x3e, 0x3e, 0x3e, 0x5d, 0x00
.L_2:


//--------------------- .nv.shared._ZN7cutlass13device_kernelINS_4conv6kernel13ConvUniversalINS1_16ConvProblemShapeILNS1_8OperatorE2ELi2EEENS1_10collective14CollectiveConvINS1_47MainloopSm100TmaUmmaWarpSpecializedImplicitGemmILS5_2ELi13ELi2ELi1ELi2EN4cute5tupleIJNSA_1CILi1EEESD_SD_EEEEENSB_IJNSC_ILi64EEENSB_IJSG_EEESH_EEENS_10bfloat16_tESJ_NSA_8TiledMMAINSA_8MMA_AtomIJNSA_20SM100_MMA_F16BF16_SSISJ_SJ_fLi64ELi64ELNSA_4UMMA5MajorE1ELSO_1ELNSN_7ScaleInE0ELSP_0EEEEEENSA_6LayoutISE_NSB_IJNSC_ILi0EEEST_ST_EEEEENSB_IJNSA_10UnderscoreESW_SW_EEEEENS7_6detail27Sm100ImplicitGemmTileTraitsINSA_13SM90_TMA_LOADENSA_14ComposedLayoutINSA_7SwizzleILi3ELi4ELi3EEENSA_18smem_ptr_flag_bitsILi16EEENSS_INSB_IJSG_NSC_ILi8EEEEEENSB_IJSD_SG_EEEEEEEvEENS10_INSA_20SM90_TMA_LOAD_IM2COLES1B_vEEEENS_8epilogue10collective18CollectiveEpilogueINS1G_23Sm100TmaWarpSpecializedILi3ELi2ELi16ELb1ELb0EEEJSI_NSB_IJNSS_ISG_SD_EENSS_INSC_ILi32EEESD_EEEEESJ_NSB_IJlNSB_IJSD_llEEEST_EEESJ_S1Q_NS1G_6fusion15FusionCallbacksIS1K_NS1R_17LinearCombinationISJ_fSJ_fLNS_15FloatRoundStyleE2EEESI_S1O_JEEENSA_5SM1004TMEM4LOAD26SM100_TMEM_LOAD_16dp256b4xES11_NS12_INS13_ILi2ELi4ELi3EEES16_NSS_INSB_IJS17_S1M_EEENSB_IJS1M_SD_EEEEEEENSA_17SM75_U32x4_LDSM_NENSA_14SM90_TMA_STOREES25_NSA_17SM90_U32x4_STSM_NENSA_39AutoVectorizingCopyWithAssumedAlignmentILi128EEEEEEvvEEEEvNT_6ParamsE --------------------------
	.section	.nv.shared._ZN7cutlass13device_kernelINS_4conv6kernel13ConvUniversalINS1_16ConvProblemShapeILNS1_8OperatorE2ELi2EEENS1_10collective14CollectiveConvINS1_47MainloopSm100TmaUmmaWarpSpecializedImplicitGemmILS5_2ELi13ELi2ELi1ELi2EN4cute5tupleIJNSA_1CILi1EEESD_SD_EEEEENSB_IJNSC_ILi64EEENSB_IJSG_EEESH_EEENS_10bfloat16_tESJ_NSA_8TiledMMAINSA_8MMA_AtomIJNSA_20SM100_MMA_F16BF16_SSISJ_SJ_fLi64ELi64ELNSA_4UMMA5MajorE1ELSO_1ELNSN_7ScaleInE0ELSP_0EEEEEENSA_6LayoutISE_NSB_IJNSC_ILi0EEEST_ST_EEEEENSB_IJNSA_10UnderscoreESW_SW_EEEEENS7_6detail27Sm100ImplicitGemmTileTraitsINSA_13SM90_TMA_LOADENSA_14ComposedLayoutINSA_7SwizzleILi3ELi4ELi3EEENSA_18smem_ptr_flag_bitsILi16EEENSS_INSB_IJSG_NSC_ILi8EEEEEENSB_IJSD_SG_EEEEEEEvEENS10_INSA_20SM90_TMA_LOAD_IM2COLES1B_vEEEENS_8epilogue10collective18CollectiveEpilogueINS1G_23Sm100TmaWarpSpecializedILi3ELi2ELi16ELb1ELb0EEEJSI_NSB_IJNSS_ISG_SD_EENSS_INSC_ILi32EEESD_EEEEESJ_NSB_IJlNSB_IJSD_llEEEST_EEESJ_S1Q_NS1G_6fusion15FusionCallbacksIS1K_NS1R_17LinearCombinationISJ_fSJ_fLNS_15FloatRoundStyleE2EEESI_S1O_JEEENSA_5SM1004TMEM4LOAD26SM100_TMEM_LOAD_16dp256b4xES11_NS12_INS13_ILi2ELi4ELi3EEES16_NSS_INSB_IJS17_S1M_EEENSB_IJS1M_SD_EEEEEEENSA_17SM75_U32x4_LDSM_NENSA_14SM90_TMA_STOREES25_NSA_17SM90_U32x4_STSM_NENSA_39AutoVectorizingCopyWithAssumedAlignmentILi128EEEEEEvvEEEEvNT_6ParamsE,"aw",@nobits
	.sectionflags	@""
	.align	16
	.zero		1024


//--------------------- .nv.shared.reserved.0     --------------------------
	.section	.nv.shared.reserved.0,"aw",@nobits
	.weak		__nv_reservedSMEM_offset_0_alias
	.size		__nv_reservedSMEM_offset_0_alias, 0, 64
	.other		__nv_reservedSMEM_offset_0_alias,@"STO_CUDA_RESERVED_SHARED STV_DEFAULT"
__nv_reservedSMEM_offset_0_alias:
	.zero		0
.nv.shared.reserved.0:
	.zero		64
	.weak		__nv_reservedSMEM_tcgen05_partition
	.type		__nv_reservedSMEM_tcgen05_partition,@object
	.size		__nv_reservedSMEM_tcgen05_partition,(.L_0 - __nv_reservedSMEM_tcgen05_partition)
__nv_reservedSMEM_tcgen05_partition:
	.zero		32
.L_0:


//--------------------- .nv.global                --------------------------
	.section	.nv.global,"aw",@nobits
.nv.global:
	.type		_ZN39_INTERNAL_79e807bb_4_k_cu_afbfb3b2_31924cute1_E,@object
	.size		_ZN39_INTERNAL_79e807bb_4_k_cu_afbfb3b2_31924cute1_E,(_ZN39_INTERNAL_79e807bb_4_k_cu_afbfb3b2_31924cuda3std3__45__cpo6cbeginE - _ZN39_INTERNAL_79e807bb_4_k_cu_afbfb3b2_31924cute1_E)
_ZN39_INTERNAL_79e807bb_4_k_cu_afbfb3b2_31924cute1_E:
	.zero		1
	.type		_ZN39_INTERNAL_79e807bb_4_k_cu_afbfb3b2_31924cuda3std3__45__cpo6cbeginE,@object
	.size		_ZN39_INTERNAL_79e807bb_4_k_cu_afbfb3b2_31924cuda3std3__45__cpo6cbeginE,(_ZN39_INTERNAL_79e807bb_4_k_cu_afbfb3b2_31924cuda3std3__48in_placeE - _ZN39_INTERNAL_79e807bb_4_k_cu_afbfb3b2_31924cuda3std3__45__cpo6cbeginE)
_ZN39_INTERNAL_79e807bb_4_k_cu_afbfb3b2_31924cuda3std3__45__cpo6cbeginE:
	.zero		1
	.type		_ZN39_INTERNAL_79e807bb_4_k_cu_afbfb3b2_31924cuda3std3__48in_placeE,@object
	.size		_ZN39_INTERNAL_79e807bb_4_k_cu_afbfb3b2_31924cuda3std3__48in_placeE,(_ZN39_INTERNAL_79e807bb_4_k_cu_afbfb3b2_31924cuda3std6ranges3__45__cpo9iter_moveE - _ZN39_INTERNAL_79e807bb_4_k_cu_afbfb3b2_31924cuda3std3__48in_placeE)
_ZN39_INTERNAL_79e807bb_4_k_cu_afbfb3b2_31924cuda3std3__48in_placeE:
	.zero		1
	.type		_ZN39_INTERNAL_79e807bb_4_k_cu_afbfb3b2_31924cuda3std6ranges3__45__cpo9iter_moveE,@object
	.size		_ZN39_INTERNAL_79e807bb_4_k_cu_afbfb3b2_31924cuda3std6ranges3__45__cpo9iter_moveE,(_ZN39_INTERNAL_79e807bb_4_k_cu_afbfb3b2_31924cuda3std3__45__cpo5beginE - _ZN39_INTERNAL_79e807bb_4_k_cu_afbfb3b2_31924cuda3std6ranges3__45__cpo9iter_moveE)
_ZN39_INTERNAL_79e807bb_4_k_cu_afbfb3b2_31924cuda3std6ranges3__45__cpo9iter_moveE:
	.zero		1
	.type		_ZN39_INTERNAL_79e807bb_4_k_cu_afbfb3b2_31924cuda3std3__45__cpo5beginE,@object
	.size		_ZN39_INTERNAL_79e807bb_4_k_cu_afbfb3b2_31924cuda3std3__45__cpo5beginE,(_ZN39_INTERNAL_79e807bb_4_k_cu_afbfb3b2_31924cuda3std3__441_GLOBAL__N__79e807bb_4_k_cu_afbfb3b2_31926ignoreE - _ZN39_INTERNAL_79e807bb_4_k_cu_afbfb3b2_31924cuda3std3__45__cpo5beginE)
_ZN39_INTERNAL_79e807bb_4_k_cu_afbfb3b2_31924cuda3std3__45__cpo5beginE:
	.zero		1
	.type		_ZN39_INTERNAL_79e807bb_4_k_cu_afbfb3b2_31924cuda3std3__441_GLOBAL__N__79e807bb_4_k_cu_afbfb3b2_31926ignoreE,@object
	.size		_ZN39_INTERNAL_79e807bb_4_k_cu_afbfb3b2_31924cuda3std3__441_GLOBAL__N__79e807bb_4_k_cu_afbfb3b2_31926ignoreE,(_ZN39_INTERNAL_79e807bb_4_k_cu_afbfb3b2_31924cute7productE - _ZN39_INTERNAL_79e807bb_4_k_cu_afbfb3b2_31924cuda3std3__441_GLOBAL__N__79e807bb_4_k_cu_afbfb3b2_31926ignoreE)
_ZN39_INTERNAL_79e807bb_4_k_cu_afbfb3b2_31924cuda3std3__441_GLOBAL__N__79e807bb_4_k_cu_afbfb3b2_31926ignoreE:
	.zero		1
	.type		_ZN39_INTERNAL_79e807bb_4_k_cu_afbfb3b2_31924cute7productE,@object
	.size		_ZN39_INTERNAL_79e807bb_4_k_cu_afbfb3b2_31924cute7productE,(_ZN39_INTERNAL_79e807bb_4_k_cu_afbfb3b2_31924cuda3std3__45__cpo3endE - _ZN39_INTERNAL_79e807bb_4_k_cu_afbfb3b2_31924cute7productE)
_ZN39_INTERNAL_79e807bb_4_k_cu_afbfb3b2_31924cute7productE:
	.zero		1
	.type		_ZN39_INTERNAL_79e807bb_4_k_cu_afbfb3b2_31924cuda3std3__45__cpo3endE,@object
	.size		_ZN39_INTERNAL_79e807bb_4_k_cu_afbfb3b2_31924cuda3std3__45__cpo3endE,(_ZN39_INTERNAL_79e807bb_4_k_cu_afbfb3b2_31924cuda3std3__419piecewise_constructE - _ZN39_INTERNAL_79e807bb_4_k_cu_afbfb3b2_31924cuda3std3__45__cpo3endE)
_ZN39_INTERNAL_79e807bb_4_k_cu_afbfb3b2_31924cuda3std3__45__cpo3endE:
	.zero		1
	.type		_ZN39_INTERNAL_79e807bb_4_k_cu_afbfb3b2_31924cuda3std3__419piecewise_constructE,@object
	.size		_ZN39_INTERNAL_79e807bb_4_k_cu_afbfb3b2_31924cuda3std3__419piecewise_constructE,(_ZN39_INTERNAL_79e807bb_4_k_cu_afbfb3b2_31924cuda3std3__45__cpo4cendE - _ZN39_INTERNAL_79e807bb_4_k_cu_afbfb3b2_31924cuda3std3__419piecewise_constructE)
_ZN39_INTERNAL_79e807bb_4_k_cu_afbfb3b2_31924cuda3std3__419piecewise_constructE:
	.zero		1
	.type		_ZN39_INTERNAL_79e807bb_4_k_cu_afbfb3b2_31924cuda3std3__45__cpo4cendE,@object
	.size		_ZN39_INTERNAL_79e807bb_4_k_cu_afbfb3b2_31924cuda3std3__45__cpo4cendE,(_ZN39_INTERNAL_79e807bb_4_k_cu_afbfb3b2_31924cuda3std6ranges3__45__cpo4swapE - _ZN39_INTERNAL_79e807bb_4_k_cu_afbfb3b2_31924cuda3std3__45__cpo4cendE)
_ZN39_INTERNAL_79e807bb_4_k_cu_afbfb3b2_31924cuda3std3__45__cpo4cendE:
	.zero		1
	.type		_ZN39_INTERNAL_79e807bb_4_k_cu_afbfb3b2_31924cuda3std6ranges3__45__cpo4swapE,@object
	.size		_ZN39_INTERNAL_79e807bb_4_k_cu_afbfb3b2_31924cuda3std6ranges3__45__cpo4swapE,(.L_10 - _ZN39_INTERNAL_79e807bb_4_k_cu_afbfb3b2_31924cuda3std6ranges3__45__cpo4swapE)
_ZN39_INTERNAL_79e807bb_4_k_cu_afbfb3b2_31924cuda3std6ranges3__45__cpo4swapE:
	.zero		1
.L_10:


//--------------------- .nv.constant0._ZN7cutlass13device_kernelINS_4conv6kernel13ConvUniversalINS1_16ConvProblemShapeILNS1_8OperatorE2ELi2EEENS1_10collective14CollectiveConvINS1_47MainloopSm100TmaUmmaWarpSpecializedImplicitGemmILS5_2ELi13ELi2ELi1ELi2EN4cute5tupleIJNSA_1CILi1EEESD_SD_EEEEENSB_IJNSC_ILi64EEENSB_IJSG_EEESH_EEENS_10bfloat16_tESJ_NSA_8TiledMMAINSA_8MMA_AtomIJNSA_20SM100_MMA_F16BF16_SSISJ_SJ_fLi64ELi64ELNSA_4UMMA5MajorE1ELSO_1ELNSN_7ScaleInE0ELSP_0EEEEEENSA_6LayoutISE_NSB_IJNSC_ILi0EEEST_ST_EEEEENSB_IJNSA_10UnderscoreESW_SW_EEEEENS7_6detail27Sm100ImplicitGemmTileTraitsINSA_13SM90_TMA_LOADENSA_14ComposedLayoutINSA_7SwizzleILi3ELi4ELi3EEENSA_18smem_ptr_flag_bitsILi16EEENSS_INSB_IJSG_NSC_ILi8EEEEEENSB_IJSD_SG_EEEEEEEvEENS10_INSA_20SM90_TMA_LOAD_IM2COLES1B_vEEEENS_8epilogue10collective18CollectiveEpilogueINS1G_23Sm100TmaWarpSpecializedILi3ELi2ELi16ELb1ELb0EEEJSI_NSB_IJNSS_ISG_SD_EENSS_INSC_ILi32EEESD_EEEEESJ_NSB_IJlNSB_IJSD_llEEEST_EEESJ_S1Q_NS1G_6fusion15FusionCallbacksIS1K_NS1R_17LinearCombinationISJ_fSJ_fLNS_15FloatRoundStyleE2EEESI_S1O_JEEENSA_5SM1004TMEM4LOAD26SM100_TMEM_LOAD_16dp256b4xES11_NS12_INS13_ILi2ELi4ELi3EEES16_NSS_INSB_IJS17_S1M_EEENSB_IJS1M_SD_EEEEEEENSA_17SM75_U32x4_LDSM_NENSA_14SM90_TMA_STOREES25_NSA_17SM90_U32x4_STSM_NENSA_39AutoVectorizingCopyWithAssumedAlignmentILi128EEEEEEvvEEEEvNT_6ParamsE --------------------------
	.section	.nv.constant0._ZN7cutlass13device_kernelINS_4conv6kernel13ConvUniversalINS1_16ConvProblemShapeILNS1_8OperatorE2ELi2EEENS1_10collective14CollectiveConvINS1_47MainloopSm100TmaUmmaWarpSpecializedImplicitGemmILS5_2ELi13ELi2ELi1ELi2EN4cute5tupleIJNSA_1CILi1EEESD_SD_EEEEENSB_IJNSC_ILi64EEENSB_IJSG_EEESH_EEENS_10bfloat16_tESJ_NSA_8TiledMMAINSA_8MMA_AtomIJNSA_20SM100_MMA_F16BF16_SSISJ_SJ_fLi64ELi64ELNSA_4UMMA5MajorE1ELSO_1ELNSN_7ScaleInE0ELSP_0EEEEEENSA_6LayoutISE_NSB_IJNSC_ILi0EEEST_ST_EEEEENSB_IJNSA_10UnderscoreESW_SW_EEEEENS7_6detail27Sm100ImplicitGemmTileTraitsINSA_13SM90_TMA_LOADENSA_14ComposedLayoutINSA_7SwizzleILi3ELi4ELi3EEENSA_18smem_ptr_flag_bitsILi16EEENSS_INSB_IJSG_NSC_ILi8EEEEEENSB_IJSD_SG_EEEEEEEvEENS10_INSA_20SM90_TMA_LOAD_IM2COLES1B_vEEEENS_8epilogue10collective18CollectiveEpilogueINS1G_23Sm100TmaWarpSpecializedILi3ELi2ELi16ELb1ELb0EEEJSI_NSB_IJNSS_ISG_SD_EENSS_INSC_ILi32EEESD_EEEEESJ_NSB_IJlNSB_IJSD_llEEEST_EEESJ_S1Q_NS1G_6fusion15FusionCallbacksIS1K_NS1R_17LinearCombinationISJ_fSJ_fLNS_15FloatRoundStyleE2EEESI_S1O_JEEENSA_5SM1004TMEM4LOAD26SM100_TMEM_LOAD_16dp256b4xES11_NS12_INS13_ILi2ELi4ELi3EEES16_NSS_INSB_IJS17_S1M_EEENSB_IJS1M_SD_EEEEEEENSA_17SM75_U32x4_LDSM_NENSA_14SM90_TMA_STOREES25_NSA_17SM90_U32x4_STSM_NENSA_39AutoVectorizingCopyWithAssumedAlignmentILi128EEEEEEvvEEEEvNT_6ParamsE,"a",@progbits
	.sectionflags	@""
	.align	4
.nv.constant0._ZN7cutlass13device_kernelINS_4conv6kernel13ConvUniversalINS1_16ConvProblemShapeILNS1_8OperatorE2ELi2EEENS1_10collective14CollectiveConvINS1_47MainloopSm100TmaUmmaWarpSpecializedImplicitGemmILS5_2ELi13ELi2ELi1ELi2EN4cute5tupleIJNSA_1CILi1EEESD_SD_EEEEENSB_IJNSC_ILi64EEENSB_IJSG_EEESH_EEENS_10bfloat16_tESJ_NSA_8TiledMMAINSA_8MMA_AtomIJNSA_20SM100_MMA_F16BF16_SSISJ_SJ_fLi64ELi64ELNSA_4UMMA5MajorE1ELSO_1ELNSN_7ScaleInE0ELSP_0EEEEEENSA_6LayoutISE_NSB_IJNSC_ILi0EEEST_ST_EEEEENSB_IJNSA_10UnderscoreESW_SW_EEEEENS7_6detail27Sm100ImplicitGemmTileTraitsINSA_13SM90_TMA_LOADENSA_14ComposedLayoutINSA_7SwizzleILi3ELi4ELi3EEENSA_18smem_ptr_flag_bitsILi16EEENSS_INSB_IJSG_NSC_ILi8EEEEEENSB_IJSD_SG_EEEEEEEvEENS10_INSA_20SM90_TMA_LOAD_IM2COLES1B_vEEEENS_8epilogue10collective18CollectiveEpilogueINS1G_23Sm100TmaWarpSpecializedILi3ELi2ELi16ELb1ELb0EEEJSI_NSB_IJNSS_ISG_SD_EENSS_INSC_ILi32EEESD_EEEEESJ_NSB_IJlNSB_IJSD_llEEEST_EEESJ_S1Q_NS1G_6fusion15FusionCallbacksIS1K_NS1R_17LinearCombinationISJ_fSJ_fLNS_15FloatRoundStyleE2EEESI_S1O_JEEENSA_5SM1004TMEM4LOAD26SM100_TMEM_LOAD_16dp256b4xES11_NS12_INS13_ILi2ELi4ELi3EEES16_NSS_INSB_IJS17_S1M_EEENSB_IJS1M_SD_EEEEEEENSA_17SM75_U32x4_LDSM_NENSA_14SM90_TMA_STOREES25_NSA_17SM90_U32x4_STSM_NENSA_39AutoVectorizingCopyWithAssumedAlignmentILi128EEEEEEvvEEEEvNT_6ParamsE:
	.zero		2944


//--------------------- SYMBOLS --------------------------

	.type		.nv.reservedSmem.offset0,@object
	.size		.nv.reservedSmem.offset0,0x4
	.type		.nv.reservedSmem.cap,@object
	.size		.nv.reservedSmem.cap,0x4
	.type		__assertfail,@function
